//
// Generated by NVIDIA NVVM Compiler
//
// Compiler Build ID: CL-36424714
// Cuda compilation tools, release 13.0, V13.0.88
// Based on NVVM 20.0.0
//

.version 9.0
.target sm_100
.address_size 64

	// .globl	_Z5sobelPhS_jjtPi
// _ZZ5sobelPhS_jjtPiE4mask has been demoted

.visible .entry _Z5sobelPhS_jjtPi(
	.param .u64 .ptr .align 1 _Z5sobelPhS_jjtPi_param_0,
	.param .u64 .ptr .align 1 _Z5sobelPhS_jjtPi_param_1,
	.param .u32 _Z5sobelPhS_jjtPi_param_2,
	.param .u32 _Z5sobelPhS_jjtPi_param_3,
	.param .u16 _Z5sobelPhS_jjtPi_param_4,
	.param .u64 .ptr .align 1 _Z5sobelPhS_jjtPi_param_5
)
{
	.reg .pred 	%p<159>;
	.reg .b16 	%rs<4>;
	.reg .b32 	%r<746>;
	.reg .b64 	%rd<415>;
	.reg .b64 	%fd<612>;
	// demoted variable
	.shared .align 4 .b8 _ZZ5sobelPhS_jjtPiE4mask[200];
	ld.param.u64 	%rd3, [_Z5sobelPhS_jjtPi_param_5];
	mov.u32 	%r745, %tid.x;
	setp.gt.u32 	%p22, %r745, 4;
	@%p22 bra 	$L__BB0_2;
	cvta.to.global.u64 	%rd4, %rd3;
	mul.lo.s32 	%r134, %r745, 5;
	mov.u32 	%r135, _ZZ5sobelPhS_jjtPiE4mask;
	mad.lo.s32 	%r136, %r745, 20, %r135;
	mul.wide.u32 	%rd5, %r134, 4;
	add.s64 	%rd6, %rd4, %rd5;
	ld.global.u32 	%r137, [%rd6];
	st.shared.u32 	[%r136], %r137;
	ld.global.u32 	%r138, [%rd6+4];
	st.shared.u32 	[%r136+4], %r138;
	ld.global.u32 	%r139, [%rd6+8];
	st.shared.u32 	[%r136+8], %r139;
	ld.global.u32 	%r140, [%rd6+12];
	st.shared.u32 	[%r136+12], %r140;
	ld.global.u32 	%r141, [%rd6+16];
	st.shared.u32 	[%r136+16], %r141;
	ld.global.u32 	%r142, [%rd6+100];
	st.shared.u32 	[%r136+100], %r142;
	ld.global.u32 	%r143, [%rd6+104];
	st.shared.u32 	[%r136+104], %r143;
	ld.global.u32 	%r144, [%rd6+108];
	st.shared.u32 	[%r136+108], %r144;
	ld.global.u32 	%r145, [%rd6+112];
	st.shared.u32 	[%r136+112], %r145;
	ld.global.u32 	%r146, [%rd6+116];
	st.shared.u32 	[%r136+116], %r146;
$L__BB0_2:
	ld.param.u32 	%r659, [_Z5sobelPhS_jjtPi_param_2];
	bar.sync 	0;
	setp.ge.u32 	%p23, %r745, %r659;
	@%p23 bra 	$L__BB0_105;
	ld.param.u16 	%rs2, [_Z5sobelPhS_jjtPi_param_4];
	ld.param.u32 	%r660, [_Z5sobelPhS_jjtPi_param_2];
	cvt.u32.u16 	%r147, %rs2;
	mov.u32 	%r148, %ctaid.x;
	add.s32 	%r149, %r148, -2;
	mul.lo.s32 	%r150, %r149, %r660;
	ld.shared.u32 	%r2, [_ZZ5sobelPhS_jjtPiE4mask];
	ld.shared.u32 	%r3, [_ZZ5sobelPhS_jjtPiE4mask+20];
	ld.shared.u32 	%r4, [_ZZ5sobelPhS_jjtPiE4mask+40];
	ld.shared.u32 	%r5, [_ZZ5sobelPhS_jjtPiE4mask+60];
	ld.shared.u32 	%r6, [_ZZ5sobelPhS_jjtPiE4mask+80];
	add.s32 	%r151, %r150, %r660;
	ld.shared.u32 	%r7, [_ZZ5sobelPhS_jjtPiE4mask+4];
	ld.shared.u32 	%r8, [_ZZ5sobelPhS_jjtPiE4mask+24];
	ld.shared.u32 	%r9, [_ZZ5sobelPhS_jjtPiE4mask+44];
	ld.shared.u32 	%r10, [_ZZ5sobelPhS_jjtPiE4mask+64];
	ld.shared.u32 	%r11, [_ZZ5sobelPhS_jjtPiE4mask+84];
	ld.shared.u32 	%r12, [_ZZ5sobelPhS_jjtPiE4mask+8];
	ld.shared.u32 	%r13, [_ZZ5sobelPhS_jjtPiE4mask+28];
	ld.shared.u32 	%r14, [_ZZ5sobelPhS_jjtPiE4mask+48];
	ld.shared.u32 	%r15, [_ZZ5sobelPhS_jjtPiE4mask+68];
	ld.shared.u32 	%r16, [_ZZ5sobelPhS_jjtPiE4mask+88];
	shl.b32 	%r152, %r660, 1;
	add.s32 	%r153, %r151, %r152;
	ld.shared.u32 	%r17, [_ZZ5sobelPhS_jjtPiE4mask+12];
	ld.shared.u32 	%r18, [_ZZ5sobelPhS_jjtPiE4mask+32];
	ld.shared.u32 	%r19, [_ZZ5sobelPhS_jjtPiE4mask+52];
	ld.shared.u32 	%r20, [_ZZ5sobelPhS_jjtPiE4mask+72];
	ld.shared.u32 	%r21, [_ZZ5sobelPhS_jjtPiE4mask+92];
	add.s32 	%r154, %r153, %r660;
	ld.shared.u32 	%r22, [_ZZ5sobelPhS_jjtPiE4mask+16];
	ld.shared.u32 	%r23, [_ZZ5sobelPhS_jjtPiE4mask+36];
	ld.shared.u32 	%r24, [_ZZ5sobelPhS_jjtPiE4mask+56];
	ld.shared.u32 	%r25, [_ZZ5sobelPhS_jjtPiE4mask+76];
	ld.shared.u32 	%r26, [_ZZ5sobelPhS_jjtPiE4mask+96];
	ld.shared.u32 	%r27, [_ZZ5sobelPhS_jjtPiE4mask+100];
	ld.shared.u32 	%r28, [_ZZ5sobelPhS_jjtPiE4mask+120];
	ld.shared.u32 	%r29, [_ZZ5sobelPhS_jjtPiE4mask+140];
	ld.shared.u32 	%r30, [_ZZ5sobelPhS_jjtPiE4mask+160];
	ld.shared.u32 	%r31, [_ZZ5sobelPhS_jjtPiE4mask+180];
	ld.shared.u32 	%r32, [_ZZ5sobelPhS_jjtPiE4mask+104];
	ld.shared.u32 	%r33, [_ZZ5sobelPhS_jjtPiE4mask+124];
	ld.shared.u32 	%r34, [_ZZ5sobelPhS_jjtPiE4mask+144];
	ld.shared.u32 	%r35, [_ZZ5sobelPhS_jjtPiE4mask+164];
	ld.shared.u32 	%r36, [_ZZ5sobelPhS_jjtPiE4mask+184];
	ld.shared.u32 	%r37, [_ZZ5sobelPhS_jjtPiE4mask+108];
	ld.shared.u32 	%r38, [_ZZ5sobelPhS_jjtPiE4mask+128];
	ld.shared.u32 	%r39, [_ZZ5sobelPhS_jjtPiE4mask+148];
	ld.shared.u32 	%r40, [_ZZ5sobelPhS_jjtPiE4mask+168];
	ld.shared.u32 	%r41, [_ZZ5sobelPhS_jjtPiE4mask+188];
	ld.shared.u32 	%r42, [_ZZ5sobelPhS_jjtPiE4mask+112];
	ld.shared.u32 	%r43, [_ZZ5sobelPhS_jjtPiE4mask+132];
	ld.shared.u32 	%r44, [_ZZ5sobelPhS_jjtPiE4mask+152];
	ld.shared.u32 	%r45, [_ZZ5sobelPhS_jjtPiE4mask+172];
	ld.shared.u32 	%r46, [_ZZ5sobelPhS_jjtPiE4mask+192];
	ld.shared.u32 	%r47, [_ZZ5sobelPhS_jjtPiE4mask+116];
	ld.shared.u32 	%r48, [_ZZ5sobelPhS_jjtPiE4mask+136];
	ld.shared.u32 	%r49, [_ZZ5sobelPhS_jjtPiE4mask+156];
	ld.shared.u32 	%r50, [_ZZ5sobelPhS_jjtPiE4mask+176];
	ld.shared.u32 	%r51, [_ZZ5sobelPhS_jjtPiE4mask+196];
	add.s32 	%r155, %r745, %r150;
	add.s32 	%r156, %r155, 2;
	mad.lo.s32 	%r744, %r156, %r147, 2;
	add.s32 	%r157, %r745, %r151;
	add.s32 	%r158, %r157, 2;
	mad.lo.s32 	%r743, %r158, %r147, 2;
	mad.lo.s32 	%r159, %r148, %r660, %r745;
	add.s32 	%r160, %r159, 2;
	mad.lo.s32 	%r742, %r160, %r147, 2;
	add.s32 	%r161, %r745, %r153;
	add.s32 	%r162, %r161, 2;
	mad.lo.s32 	%r741, %r162, %r147, 2;
	add.s32 	%r163, %r745, %r154;
	add.s32 	%r164, %r163, 2;
	mad.lo.s32 	%r740, %r164, %r147, 2;
	mad.lo.s32 	%r725, %r155, %r147, 2;
	add.s32 	%r739, %r725, %r147;
	mad.lo.s32 	%r726, %r157, %r147, 2;
	add.s32 	%r738, %r726, %r147;
	mad.lo.s32 	%r727, %r159, %r147, 2;
	add.s32 	%r737, %r727, %r147;
	mad.lo.s32 	%r728, %r161, %r147, 2;
	add.s32 	%r736, %r728, %r147;
	mad.lo.s32 	%r729, %r163, %r147, 2;
	add.s32 	%r735, %r729, %r147;
	add.s32 	%r165, %r155, -1;
	mad.lo.s32 	%r734, %r165, %r147, 2;
	add.s32 	%r166, %r157, -1;
	mad.lo.s32 	%r733, %r166, %r147, 2;
	add.s32 	%r167, %r159, -1;
	mad.lo.s32 	%r732, %r167, %r147, 2;
	add.s32 	%r168, %r161, -1;
	mad.lo.s32 	%r731, %r168, %r147, 2;
	add.s32 	%r169, %r163, -1;
	mad.lo.s32 	%r730, %r169, %r147, 2;
	add.s32 	%r170, %r163, -2;
	mad.lo.s32 	%r724, %r170, %r147, 2;
	add.s32 	%r171, %r161, -2;
	mad.lo.s32 	%r723, %r171, %r147, 2;
	add.s32 	%r172, %r159, -2;
	mad.lo.s32 	%r722, %r172, %r147, 2;
	add.s32 	%r173, %r157, -2;
	mad.lo.s32 	%r721, %r173, %r147, 2;
	add.s32 	%r174, %r155, -2;
	mad.lo.s32 	%r720, %r174, %r147, 2;
$L__BB0_4:
	ld.param.u32 	%r692, [_Z5sobelPhS_jjtPi_param_3];
	ld.param.u32 	%r661, [_Z5sobelPhS_jjtPi_param_2];
	setp.gt.u32 	%p24, %r745, 1;
	add.s32 	%r175, %r745, -2;
	setp.lt.u32 	%p25, %r175, %r661;
	and.pred  	%p26, %p24, %p25;
	mov.u32 	%r176, %ctaid.x;
	setp.gt.u32 	%p27, %r176, 1;
	add.s32 	%r177, %r176, -2;
	setp.lt.u32 	%p28, %r177, %r692;
	and.pred  	%p1, %p27, %p28;
	and.pred  	%p2, %p26, %p1;
	mov.f64 	%fd465, 0d0000000000000000;
	not.pred 	%p30, %p2;
	mov.f64 	%fd466, %fd465;
	mov.f64 	%fd467, %fd465;
	@%p30 bra 	$L__BB0_6;
	ld.param.u64 	%rd364, [_Z5sobelPhS_jjtPi_param_0];
	add.s32 	%r178, %r720, -1;
	add.s32 	%r179, %r720, -2;
	cvt.u64.u32 	%rd7, %r720;
	cvta.to.global.u64 	%rd8, %rd364;
	add.s64 	%rd9, %rd8, %rd7;
	ld.global.u8 	%r180, [%rd9];
	cvt.u64.u32 	%rd10, %r178;
	add.s64 	%rd11, %rd8, %rd10;
	ld.global.u8 	%r181, [%rd11];
	cvt.u64.u32 	%rd12, %r179;
	add.s64 	%rd13, %rd8, %rd12;
	ld.global.u8 	%r182, [%rd13];
	mul.lo.s32 	%r183, %r2, %r180;
	cvt.rn.f64.s32 	%fd465, %r183;
	mul.lo.s32 	%r184, %r2, %r181;
	cvt.rn.f64.s32 	%fd466, %r184;
	mul.lo.s32 	%r185, %r2, %r182;
	cvt.rn.f64.s32 	%fd467, %r185;
$L__BB0_6:
	ld.param.u32 	%r662, [_Z5sobelPhS_jjtPi_param_2];
	add.s32 	%r186, %r745, -1;
	setp.lt.u32 	%p31, %r186, %r662;
	and.pred  	%p3, %p31, %p1;
	not.pred 	%p32, %p3;
	@%p32 bra 	$L__BB0_8;
	ld.param.u64 	%rd365, [_Z5sobelPhS_jjtPi_param_0];
	add.s32 	%r187, %r734, -1;
	add.s32 	%r188, %r734, -2;
	cvt.u64.u32 	%rd14, %r734;
	cvta.to.global.u64 	%rd15, %rd365;
	add.s64 	%rd16, %rd15, %rd14;
	ld.global.u8 	%r189, [%rd16];
	cvt.u64.u32 	%rd17, %r187;
	add.s64 	%rd18, %rd15, %rd17;
	ld.global.u8 	%r190, [%rd18];
	cvt.u64.u32 	%rd19, %r188;
	add.s64 	%rd20, %rd15, %rd19;
	ld.global.u8 	%r191, [%rd20];
	mul.lo.s32 	%r192, %r3, %r189;
	cvt.rn.f64.s32 	%fd302, %r192;
	add.f64 	%fd465, %fd465, %fd302;
	mul.lo.s32 	%r193, %r3, %r190;
	cvt.rn.f64.s32 	%fd303, %r193;
	add.f64 	%fd466, %fd466, %fd303;
	mul.lo.s32 	%r194, %r3, %r191;
	cvt.rn.f64.s32 	%fd304, %r194;
	add.f64 	%fd467, %fd467, %fd304;
$L__BB0_8:
	ld.param.u32 	%r663, [_Z5sobelPhS_jjtPi_param_2];
	setp.lt.u32 	%p33, %r745, %r663;
	and.pred  	%p4, %p33, %p1;
	not.pred 	%p34, %p4;
	@%p34 bra 	$L__BB0_10;
	ld.param.u64 	%rd366, [_Z5sobelPhS_jjtPi_param_0];
	add.s32 	%r195, %r725, -1;
	add.s32 	%r196, %r725, -2;
	cvt.u64.u32 	%rd21, %r725;
	cvta.to.global.u64 	%rd22, %rd366;
	add.s64 	%rd23, %rd22, %rd21;
	ld.global.u8 	%r197, [%rd23];
	cvt.u64.u32 	%rd24, %r195;
	add.s64 	%rd25, %rd22, %rd24;
	ld.global.u8 	%r198, [%rd25];
	cvt.u64.u32 	%rd26, %r196;
	add.s64 	%rd27, %rd22, %rd26;
	ld.global.u8 	%r199, [%rd27];
	mul.lo.s32 	%r200, %r4, %r197;
	cvt.rn.f64.s32 	%fd305, %r200;
	add.f64 	%fd465, %fd465, %fd305;
	mul.lo.s32 	%r201, %r4, %r198;
	cvt.rn.f64.s32 	%fd306, %r201;
	add.f64 	%fd466, %fd466, %fd306;
	mul.lo.s32 	%r202, %r4, %r199;
	cvt.rn.f64.s32 	%fd307, %r202;
	add.f64 	%fd467, %fd467, %fd307;
$L__BB0_10:
	ld.param.u32 	%r693, [_Z5sobelPhS_jjtPi_param_3];
	ld.param.u32 	%r664, [_Z5sobelPhS_jjtPi_param_2];
	add.s32 	%r104, %r745, 1;
	setp.lt.u32 	%p35, %r104, %r664;
	mov.u32 	%r203, %ctaid.x;
	setp.gt.u32 	%p36, %r203, 1;
	add.s32 	%r204, %r203, -2;
	setp.lt.u32 	%p37, %r204, %r693;
	and.pred  	%p38, %p36, %p37;
	and.pred  	%p5, %p35, %p38;
	not.pred 	%p40, %p5;
	@%p40 bra 	$L__BB0_12;
	ld.param.u64 	%rd367, [_Z5sobelPhS_jjtPi_param_0];
	add.s32 	%r205, %r739, -1;
	add.s32 	%r206, %r739, -2;
	cvt.u64.u32 	%rd28, %r739;
	cvta.to.global.u64 	%rd29, %rd367;
	add.s64 	%rd30, %rd29, %rd28;
	ld.global.u8 	%r207, [%rd30];
	cvt.u64.u32 	%rd31, %r205;
	add.s64 	%rd32, %rd29, %rd31;
	ld.global.u8 	%r208, [%rd32];
	cvt.u64.u32 	%rd33, %r206;
	add.s64 	%rd34, %rd29, %rd33;
	ld.global.u8 	%r209, [%rd34];
	mul.lo.s32 	%r210, %r5, %r207;
	cvt.rn.f64.s32 	%fd308, %r210;
	add.f64 	%fd465, %fd465, %fd308;
	mul.lo.s32 	%r211, %r5, %r208;
	cvt.rn.f64.s32 	%fd309, %r211;
	add.f64 	%fd466, %fd466, %fd309;
	mul.lo.s32 	%r212, %r5, %r209;
	cvt.rn.f64.s32 	%fd310, %r212;
	add.f64 	%fd467, %fd467, %fd310;
$L__BB0_12:
	ld.param.u32 	%r694, [_Z5sobelPhS_jjtPi_param_3];
	ld.param.u32 	%r665, [_Z5sobelPhS_jjtPi_param_2];
	add.s32 	%r105, %r104, 1;
	setp.ge.u32 	%p41, %r105, %r665;
	mov.u32 	%r213, %ctaid.x;
	setp.gt.u32 	%p42, %r213, 1;
	add.s32 	%r214, %r213, -2;
	setp.lt.u32 	%p43, %r214, %r694;
	and.pred  	%p44, %p42, %p43;
	not.pred 	%p46, %p44;
	or.pred  	%p47, %p41, %p46;
	@%p47 bra 	$L__BB0_14;
	ld.param.u64 	%rd368, [_Z5sobelPhS_jjtPi_param_0];
	add.s32 	%r215, %r744, -1;
	add.s32 	%r216, %r744, -2;
	cvt.u64.u32 	%rd35, %r744;
	cvta.to.global.u64 	%rd36, %rd368;
	add.s64 	%rd37, %rd36, %rd35;
	ld.global.u8 	%r217, [%rd37];
	cvt.u64.u32 	%rd38, %r215;
	add.s64 	%rd39, %rd36, %rd38;
	ld.global.u8 	%r218, [%rd39];
	cvt.u64.u32 	%rd40, %r216;
	add.s64 	%rd41, %rd36, %rd40;
	ld.global.u8 	%r219, [%rd41];
	mul.lo.s32 	%r220, %r6, %r217;
	cvt.rn.f64.s32 	%fd311, %r220;
	add.f64 	%fd465, %fd465, %fd311;
	mul.lo.s32 	%r221, %r6, %r218;
	cvt.rn.f64.s32 	%fd312, %r221;
	add.f64 	%fd466, %fd466, %fd312;
	mul.lo.s32 	%r222, %r6, %r219;
	cvt.rn.f64.s32 	%fd313, %r222;
	add.f64 	%fd467, %fd467, %fd313;
$L__BB0_14:
	ld.param.u32 	%r695, [_Z5sobelPhS_jjtPi_param_3];
	ld.param.u32 	%r666, [_Z5sobelPhS_jjtPi_param_2];
	mov.u32 	%r223, %ctaid.x;
	add.s32 	%r225, %r223, -1;
	setp.lt.u32 	%p48, %r225, %r695;
	setp.gt.u32 	%p49, %r745, 1;
	add.s32 	%r226, %r745, -2;
	setp.lt.u32 	%p50, %r226, %r666;
	and.pred  	%p51, %p50, %p48;
	and.pred  	%p6, %p51, %p49;
	not.pred 	%p52, %p6;
	@%p52 bra 	$L__BB0_16;
	ld.param.u64 	%rd369, [_Z5sobelPhS_jjtPi_param_0];
	add.s32 	%r227, %r721, -1;
	add.s32 	%r228, %r721, -2;
	cvt.u64.u32 	%rd42, %r721;
	cvta.to.global.u64 	%rd43, %rd369;
	add.s64 	%rd44, %rd43, %rd42;
	ld.global.u8 	%r229, [%rd44];
	cvt.u64.u32 	%rd45, %r227;
	add.s64 	%rd46, %rd43, %rd45;
	ld.global.u8 	%r230, [%rd46];
	cvt.u64.u32 	%rd47, %r228;
	add.s64 	%rd48, %rd43, %rd47;
	ld.global.u8 	%r231, [%rd48];
	mul.lo.s32 	%r232, %r7, %r229;
	cvt.rn.f64.s32 	%fd314, %r232;
	add.f64 	%fd465, %fd465, %fd314;
	mul.lo.s32 	%r233, %r7, %r230;
	cvt.rn.f64.s32 	%fd315, %r233;
	add.f64 	%fd466, %fd466, %fd315;
	mul.lo.s32 	%r234, %r7, %r231;
	cvt.rn.f64.s32 	%fd316, %r234;
	add.f64 	%fd467, %fd467, %fd316;
$L__BB0_16:
	ld.param.u32 	%r696, [_Z5sobelPhS_jjtPi_param_3];
	ld.param.u32 	%r667, [_Z5sobelPhS_jjtPi_param_2];
	add.s32 	%r235, %r745, -1;
	setp.lt.u32 	%p53, %r235, %r667;
	mov.u32 	%r236, %ctaid.x;
	add.s32 	%r238, %r236, -1;
	setp.lt.u32 	%p54, %r238, %r696;
	and.pred  	%p7, %p53, %p54;
	not.pred 	%p55, %p7;
	@%p55 bra 	$L__BB0_18;
	ld.param.u64 	%rd370, [_Z5sobelPhS_jjtPi_param_0];
	add.s32 	%r239, %r733, -1;
	add.s32 	%r240, %r733, -2;
	cvt.u64.u32 	%rd49, %r733;
	cvta.to.global.u64 	%rd50, %rd370;
	add.s64 	%rd51, %rd50, %rd49;
	ld.global.u8 	%r241, [%rd51];
	cvt.u64.u32 	%rd52, %r239;
	add.s64 	%rd53, %rd50, %rd52;
	ld.global.u8 	%r242, [%rd53];
	cvt.u64.u32 	%rd54, %r240;
	add.s64 	%rd55, %rd50, %rd54;
	ld.global.u8 	%r243, [%rd55];
	mul.lo.s32 	%r244, %r8, %r241;
	cvt.rn.f64.s32 	%fd317, %r244;
	add.f64 	%fd465, %fd465, %fd317;
	mul.lo.s32 	%r245, %r8, %r242;
	cvt.rn.f64.s32 	%fd318, %r245;
	add.f64 	%fd466, %fd466, %fd318;
	mul.lo.s32 	%r246, %r8, %r243;
	cvt.rn.f64.s32 	%fd319, %r246;
	add.f64 	%fd467, %fd467, %fd319;
$L__BB0_18:
	ld.param.u32 	%r697, [_Z5sobelPhS_jjtPi_param_3];
	ld.param.u32 	%r668, [_Z5sobelPhS_jjtPi_param_2];
	setp.lt.u32 	%p56, %r745, %r668;
	mov.u32 	%r247, %ctaid.x;
	add.s32 	%r249, %r247, -1;
	setp.lt.u32 	%p57, %r249, %r697;
	and.pred  	%p8, %p56, %p57;
	not.pred 	%p58, %p8;
	@%p58 bra 	$L__BB0_20;
	ld.param.u64 	%rd371, [_Z5sobelPhS_jjtPi_param_0];
	add.s32 	%r250, %r726, -1;
	add.s32 	%r251, %r726, -2;
	cvt.u64.u32 	%rd56, %r726;
	cvta.to.global.u64 	%rd57, %rd371;
	add.s64 	%rd58, %rd57, %rd56;
	ld.global.u8 	%r252, [%rd58];
	cvt.u64.u32 	%rd59, %r250;
	add.s64 	%rd60, %rd57, %rd59;
	ld.global.u8 	%r253, [%rd60];
	cvt.u64.u32 	%rd61, %r251;
	add.s64 	%rd62, %rd57, %rd61;
	ld.global.u8 	%r254, [%rd62];
	mul.lo.s32 	%r255, %r9, %r252;
	cvt.rn.f64.s32 	%fd320, %r255;
	add.f64 	%fd465, %fd465, %fd320;
	mul.lo.s32 	%r256, %r9, %r253;
	cvt.rn.f64.s32 	%fd321, %r256;
	add.f64 	%fd466, %fd466, %fd321;
	mul.lo.s32 	%r257, %r9, %r254;
	cvt.rn.f64.s32 	%fd322, %r257;
	add.f64 	%fd467, %fd467, %fd322;
$L__BB0_20:
	ld.param.u32 	%r698, [_Z5sobelPhS_jjtPi_param_3];
	ld.param.u32 	%r669, [_Z5sobelPhS_jjtPi_param_2];
	setp.lt.u32 	%p59, %r104, %r669;
	mov.u32 	%r258, %ctaid.x;
	add.s32 	%r260, %r258, -1;
	setp.lt.u32 	%p60, %r260, %r698;
	and.pred  	%p9, %p59, %p60;
	not.pred 	%p61, %p9;
	@%p61 bra 	$L__BB0_22;
	ld.param.u64 	%rd372, [_Z5sobelPhS_jjtPi_param_0];
	add.s32 	%r261, %r738, -1;
	add.s32 	%r262, %r738, -2;
	cvt.u64.u32 	%rd63, %r738;
	cvta.to.global.u64 	%rd64, %rd372;
	add.s64 	%rd65, %rd64, %rd63;
	ld.global.u8 	%r263, [%rd65];
	cvt.u64.u32 	%rd66, %r261;
	add.s64 	%rd67, %rd64, %rd66;
	ld.global.u8 	%r264, [%rd67];
	cvt.u64.u32 	%rd68, %r262;
	add.s64 	%rd69, %rd64, %rd68;
	ld.global.u8 	%r265, [%rd69];
	mul.lo.s32 	%r266, %r10, %r263;
	cvt.rn.f64.s32 	%fd323, %r266;
	add.f64 	%fd465, %fd465, %fd323;
	mul.lo.s32 	%r267, %r10, %r264;
	cvt.rn.f64.s32 	%fd324, %r267;
	add.f64 	%fd466, %fd466, %fd324;
	mul.lo.s32 	%r268, %r10, %r265;
	cvt.rn.f64.s32 	%fd325, %r268;
	add.f64 	%fd467, %fd467, %fd325;
$L__BB0_22:
	ld.param.u32 	%r699, [_Z5sobelPhS_jjtPi_param_3];
	ld.param.u32 	%r670, [_Z5sobelPhS_jjtPi_param_2];
	setp.ge.u32 	%p62, %r105, %r670;
	mov.u32 	%r269, %ctaid.x;
	add.s32 	%r271, %r269, -1;
	setp.ge.u32 	%p63, %r271, %r699;
	or.pred  	%p64, %p62, %p63;
	@%p64 bra 	$L__BB0_24;
	ld.param.u64 	%rd373, [_Z5sobelPhS_jjtPi_param_0];
	add.s32 	%r272, %r743, -1;
	add.s32 	%r273, %r743, -2;
	cvt.u64.u32 	%rd70, %r743;
	cvta.to.global.u64 	%rd71, %rd373;
	add.s64 	%rd72, %rd71, %rd70;
	ld.global.u8 	%r274, [%rd72];
	cvt.u64.u32 	%rd73, %r272;
	add.s64 	%rd74, %rd71, %rd73;
	ld.global.u8 	%r275, [%rd74];
	cvt.u64.u32 	%rd75, %r273;
	add.s64 	%rd76, %rd71, %rd75;
	ld.global.u8 	%r276, [%rd76];
	mul.lo.s32 	%r277, %r11, %r274;
	cvt.rn.f64.s32 	%fd326, %r277;
	add.f64 	%fd465, %fd465, %fd326;
	mul.lo.s32 	%r278, %r11, %r275;
	cvt.rn.f64.s32 	%fd327, %r278;
	add.f64 	%fd466, %fd466, %fd327;
	mul.lo.s32 	%r279, %r11, %r276;
	cvt.rn.f64.s32 	%fd328, %r279;
	add.f64 	%fd467, %fd467, %fd328;
$L__BB0_24:
	ld.param.u32 	%r700, [_Z5sobelPhS_jjtPi_param_3];
	ld.param.u32 	%r671, [_Z5sobelPhS_jjtPi_param_2];
	mov.u32 	%r280, %ctaid.x;
	setp.lt.u32 	%p65, %r280, %r700;
	setp.gt.u32 	%p66, %r745, 1;
	add.s32 	%r281, %r745, -2;
	setp.lt.u32 	%p67, %r281, %r671;
	and.pred  	%p68, %p67, %p65;
	and.pred  	%p10, %p68, %p66;
	not.pred 	%p69, %p10;
	@%p69 bra 	$L__BB0_26;
	ld.param.u64 	%rd374, [_Z5sobelPhS_jjtPi_param_0];
	add.s32 	%r282, %r722, -1;
	add.s32 	%r283, %r722, -2;
	cvt.u64.u32 	%rd77, %r722;
	cvta.to.global.u64 	%rd78, %rd374;
	add.s64 	%rd79, %rd78, %rd77;
	ld.global.u8 	%r284, [%rd79];
	cvt.u64.u32 	%rd80, %r282;
	add.s64 	%rd81, %rd78, %rd80;
	ld.global.u8 	%r285, [%rd81];
	cvt.u64.u32 	%rd82, %r283;
	add.s64 	%rd83, %rd78, %rd82;
	ld.global.u8 	%r286, [%rd83];
	mul.lo.s32 	%r287, %r12, %r284;
	cvt.rn.f64.s32 	%fd329, %r287;
	add.f64 	%fd465, %fd465, %fd329;
	mul.lo.s32 	%r288, %r12, %r285;
	cvt.rn.f64.s32 	%fd330, %r288;
	add.f64 	%fd466, %fd466, %fd330;
	mul.lo.s32 	%r289, %r12, %r286;
	cvt.rn.f64.s32 	%fd331, %r289;
	add.f64 	%fd467, %fd467, %fd331;
$L__BB0_26:
	ld.param.u32 	%r701, [_Z5sobelPhS_jjtPi_param_3];
	ld.param.u32 	%r672, [_Z5sobelPhS_jjtPi_param_2];
	add.s32 	%r290, %r745, -1;
	setp.lt.u32 	%p70, %r290, %r672;
	mov.u32 	%r291, %ctaid.x;
	setp.lt.u32 	%p71, %r291, %r701;
	and.pred  	%p11, %p70, %p71;
	not.pred 	%p72, %p11;
	@%p72 bra 	$L__BB0_28;
	ld.param.u64 	%rd375, [_Z5sobelPhS_jjtPi_param_0];
	add.s32 	%r292, %r732, -1;
	add.s32 	%r293, %r732, -2;
	cvt.u64.u32 	%rd84, %r732;
	cvta.to.global.u64 	%rd85, %rd375;
	add.s64 	%rd86, %rd85, %rd84;
	ld.global.u8 	%r294, [%rd86];
	cvt.u64.u32 	%rd87, %r292;
	add.s64 	%rd88, %rd85, %rd87;
	ld.global.u8 	%r295, [%rd88];
	cvt.u64.u32 	%rd89, %r293;
	add.s64 	%rd90, %rd85, %rd89;
	ld.global.u8 	%r296, [%rd90];
	mul.lo.s32 	%r297, %r13, %r294;
	cvt.rn.f64.s32 	%fd332, %r297;
	add.f64 	%fd465, %fd465, %fd332;
	mul.lo.s32 	%r298, %r13, %r295;
	cvt.rn.f64.s32 	%fd333, %r298;
	add.f64 	%fd466, %fd466, %fd333;
	mul.lo.s32 	%r299, %r13, %r296;
	cvt.rn.f64.s32 	%fd334, %r299;
	add.f64 	%fd467, %fd467, %fd334;
$L__BB0_28:
	ld.param.u32 	%r702, [_Z5sobelPhS_jjtPi_param_3];
	ld.param.u32 	%r673, [_Z5sobelPhS_jjtPi_param_2];
	setp.lt.u32 	%p73, %r745, %r673;
	mov.u32 	%r300, %ctaid.x;
	setp.lt.u32 	%p74, %r300, %r702;
	and.pred  	%p12, %p73, %p74;
	not.pred 	%p75, %p12;
	@%p75 bra 	$L__BB0_30;
	ld.param.u64 	%rd376, [_Z5sobelPhS_jjtPi_param_0];
	add.s32 	%r301, %r727, -1;
	add.s32 	%r302, %r727, -2;
	cvt.u64.u32 	%rd91, %r727;
	cvta.to.global.u64 	%rd92, %rd376;
	add.s64 	%rd93, %rd92, %rd91;
	ld.global.u8 	%r303, [%rd93];
	cvt.u64.u32 	%rd94, %r301;
	add.s64 	%rd95, %rd92, %rd94;
	ld.global.u8 	%r304, [%rd95];
	cvt.u64.u32 	%rd96, %r302;
	add.s64 	%rd97, %rd92, %rd96;
	ld.global.u8 	%r305, [%rd97];
	mul.lo.s32 	%r306, %r14, %r303;
	cvt.rn.f64.s32 	%fd335, %r306;
	add.f64 	%fd465, %fd465, %fd335;
	mul.lo.s32 	%r307, %r14, %r304;
	cvt.rn.f64.s32 	%fd336, %r307;
	add.f64 	%fd466, %fd466, %fd336;
	mul.lo.s32 	%r308, %r14, %r305;
	cvt.rn.f64.s32 	%fd337, %r308;
	add.f64 	%fd467, %fd467, %fd337;
$L__BB0_30:
	ld.param.u32 	%r703, [_Z5sobelPhS_jjtPi_param_3];
	ld.param.u32 	%r674, [_Z5sobelPhS_jjtPi_param_2];
	setp.lt.u32 	%p76, %r104, %r674;
	mov.u32 	%r309, %ctaid.x;
	setp.lt.u32 	%p77, %r309, %r703;
	and.pred  	%p13, %p76, %p77;
	not.pred 	%p78, %p13;
	@%p78 bra 	$L__BB0_32;
	ld.param.u64 	%rd377, [_Z5sobelPhS_jjtPi_param_0];
	add.s32 	%r310, %r737, -1;
	add.s32 	%r311, %r737, -2;
	cvt.u64.u32 	%rd98, %r737;
	cvta.to.global.u64 	%rd99, %rd377;
	add.s64 	%rd100, %rd99, %rd98;
	ld.global.u8 	%r312, [%rd100];
	cvt.u64.u32 	%rd101, %r310;
	add.s64 	%rd102, %rd99, %rd101;
	ld.global.u8 	%r313, [%rd102];
	cvt.u64.u32 	%rd103, %r311;
	add.s64 	%rd104, %rd99, %rd103;
	ld.global.u8 	%r314, [%rd104];
	mul.lo.s32 	%r315, %r15, %r312;
	cvt.rn.f64.s32 	%fd338, %r315;
	add.f64 	%fd465, %fd465, %fd338;
	mul.lo.s32 	%r316, %r15, %r313;
	cvt.rn.f64.s32 	%fd339, %r316;
	add.f64 	%fd466, %fd466, %fd339;
	mul.lo.s32 	%r317, %r15, %r314;
	cvt.rn.f64.s32 	%fd340, %r317;
	add.f64 	%fd467, %fd467, %fd340;
$L__BB0_32:
	ld.param.u32 	%r704, [_Z5sobelPhS_jjtPi_param_3];
	ld.param.u32 	%r675, [_Z5sobelPhS_jjtPi_param_2];
	setp.ge.u32 	%p79, %r105, %r675;
	mov.u32 	%r318, %ctaid.x;
	setp.ge.u32 	%p80, %r318, %r704;
	or.pred  	%p81, %p79, %p80;
	@%p81 bra 	$L__BB0_34;
	ld.param.u64 	%rd378, [_Z5sobelPhS_jjtPi_param_0];
	add.s32 	%r319, %r742, -1;
	add.s32 	%r320, %r742, -2;
	cvt.u64.u32 	%rd105, %r742;
	cvta.to.global.u64 	%rd106, %rd378;
	add.s64 	%rd107, %rd106, %rd105;
	ld.global.u8 	%r321, [%rd107];
	cvt.u64.u32 	%rd108, %r319;
	add.s64 	%rd109, %rd106, %rd108;
	ld.global.u8 	%r322, [%rd109];
	cvt.u64.u32 	%rd110, %r320;
	add.s64 	%rd111, %rd106, %rd110;
	ld.global.u8 	%r323, [%rd111];
	mul.lo.s32 	%r324, %r16, %r321;
	cvt.rn.f64.s32 	%fd341, %r324;
	add.f64 	%fd465, %fd465, %fd341;
	mul.lo.s32 	%r325, %r16, %r322;
	cvt.rn.f64.s32 	%fd342, %r325;
	add.f64 	%fd466, %fd466, %fd342;
	mul.lo.s32 	%r326, %r16, %r323;
	cvt.rn.f64.s32 	%fd343, %r326;
	add.f64 	%fd467, %fd467, %fd343;
$L__BB0_34:
	ld.param.u32 	%r705, [_Z5sobelPhS_jjtPi_param_3];
	ld.param.u32 	%r676, [_Z5sobelPhS_jjtPi_param_2];
	mov.u32 	%r327, %ctaid.x;
	add.s32 	%r329, %r327, 1;
	setp.lt.u32 	%p82, %r329, %r705;
	setp.gt.u32 	%p83, %r745, 1;
	add.s32 	%r330, %r745, -2;
	setp.lt.u32 	%p84, %r330, %r676;
	and.pred  	%p85, %p84, %p82;
	and.pred  	%p14, %p85, %p83;
	not.pred 	%p86, %p14;
	@%p86 bra 	$L__BB0_36;
	ld.param.u64 	%rd379, [_Z5sobelPhS_jjtPi_param_0];
	add.s32 	%r331, %r723, -1;
	add.s32 	%r332, %r723, -2;
	cvt.u64.u32 	%rd112, %r723;
	cvta.to.global.u64 	%rd113, %rd379;
	add.s64 	%rd114, %rd113, %rd112;
	ld.global.u8 	%r333, [%rd114];
	cvt.u64.u32 	%rd115, %r331;
	add.s64 	%rd116, %rd113, %rd115;
	ld.global.u8 	%r334, [%rd116];
	cvt.u64.u32 	%rd117, %r332;
	add.s64 	%rd118, %rd113, %rd117;
	ld.global.u8 	%r335, [%rd118];
	mul.lo.s32 	%r336, %r17, %r333;
	cvt.rn.f64.s32 	%fd344, %r336;
	add.f64 	%fd465, %fd465, %fd344;
	mul.lo.s32 	%r337, %r17, %r334;
	cvt.rn.f64.s32 	%fd345, %r337;
	add.f64 	%fd466, %fd466, %fd345;
	mul.lo.s32 	%r338, %r17, %r335;
	cvt.rn.f64.s32 	%fd346, %r338;
	add.f64 	%fd467, %fd467, %fd346;
$L__BB0_36:
	ld.param.u32 	%r706, [_Z5sobelPhS_jjtPi_param_3];
	ld.param.u32 	%r677, [_Z5sobelPhS_jjtPi_param_2];
	add.s32 	%r339, %r745, -1;
	setp.lt.u32 	%p87, %r339, %r677;
	mov.u32 	%r340, %ctaid.x;
	add.s32 	%r342, %r340, 1;
	setp.lt.u32 	%p88, %r342, %r706;
	and.pred  	%p15, %p87, %p88;
	not.pred 	%p89, %p15;
	@%p89 bra 	$L__BB0_38;
	ld.param.u64 	%rd380, [_Z5sobelPhS_jjtPi_param_0];
	add.s32 	%r343, %r731, -1;
	add.s32 	%r344, %r731, -2;
	cvt.u64.u32 	%rd119, %r731;
	cvta.to.global.u64 	%rd120, %rd380;
	add.s64 	%rd121, %rd120, %rd119;
	ld.global.u8 	%r345, [%rd121];
	cvt.u64.u32 	%rd122, %r343;
	add.s64 	%rd123, %rd120, %rd122;
	ld.global.u8 	%r346, [%rd123];
	cvt.u64.u32 	%rd124, %r344;
	add.s64 	%rd125, %rd120, %rd124;
	ld.global.u8 	%r347, [%rd125];
	mul.lo.s32 	%r348, %r18, %r345;
	cvt.rn.f64.s32 	%fd347, %r348;
	add.f64 	%fd465, %fd465, %fd347;
	mul.lo.s32 	%r349, %r18, %r346;
	cvt.rn.f64.s32 	%fd348, %r349;
	add.f64 	%fd466, %fd466, %fd348;
	mul.lo.s32 	%r350, %r18, %r347;
	cvt.rn.f64.s32 	%fd349, %r350;
	add.f64 	%fd467, %fd467, %fd349;
$L__BB0_38:
	ld.param.u32 	%r707, [_Z5sobelPhS_jjtPi_param_3];
	ld.param.u32 	%r678, [_Z5sobelPhS_jjtPi_param_2];
	setp.lt.u32 	%p90, %r745, %r678;
	mov.u32 	%r351, %ctaid.x;
	add.s32 	%r353, %r351, 1;
	setp.lt.u32 	%p91, %r353, %r707;
	and.pred  	%p16, %p90, %p91;
	not.pred 	%p92, %p16;
	@%p92 bra 	$L__BB0_40;
	ld.param.u64 	%rd381, [_Z5sobelPhS_jjtPi_param_0];
	add.s32 	%r354, %r728, -1;
	add.s32 	%r355, %r728, -2;
	cvt.u64.u32 	%rd126, %r728;
	cvta.to.global.u64 	%rd127, %rd381;
	add.s64 	%rd128, %rd127, %rd126;
	ld.global.u8 	%r356, [%rd128];
	cvt.u64.u32 	%rd129, %r354;
	add.s64 	%rd130, %rd127, %rd129;
	ld.global.u8 	%r357, [%rd130];
	cvt.u64.u32 	%rd131, %r355;
	add.s64 	%rd132, %rd127, %rd131;
	ld.global.u8 	%r358, [%rd132];
	mul.lo.s32 	%r359, %r19, %r356;
	cvt.rn.f64.s32 	%fd350, %r359;
	add.f64 	%fd465, %fd465, %fd350;
	mul.lo.s32 	%r360, %r19, %r357;
	cvt.rn.f64.s32 	%fd351, %r360;
	add.f64 	%fd466, %fd466, %fd351;
	mul.lo.s32 	%r361, %r19, %r358;
	cvt.rn.f64.s32 	%fd352, %r361;
	add.f64 	%fd467, %fd467, %fd352;
$L__BB0_40:
	ld.param.u32 	%r708, [_Z5sobelPhS_jjtPi_param_3];
	ld.param.u32 	%r679, [_Z5sobelPhS_jjtPi_param_2];
	setp.lt.u32 	%p93, %r104, %r679;
	mov.u32 	%r362, %ctaid.x;
	add.s32 	%r364, %r362, 1;
	setp.lt.u32 	%p94, %r364, %r708;
	and.pred  	%p17, %p93, %p94;
	not.pred 	%p95, %p17;
	@%p95 bra 	$L__BB0_42;
	ld.param.u64 	%rd382, [_Z5sobelPhS_jjtPi_param_0];
	add.s32 	%r365, %r736, -1;
	add.s32 	%r366, %r736, -2;
	cvt.u64.u32 	%rd133, %r736;
	cvta.to.global.u64 	%rd134, %rd382;
	add.s64 	%rd135, %rd134, %rd133;
	ld.global.u8 	%r367, [%rd135];
	cvt.u64.u32 	%rd136, %r365;
	add.s64 	%rd137, %rd134, %rd136;
	ld.global.u8 	%r368, [%rd137];
	cvt.u64.u32 	%rd138, %r366;
	add.s64 	%rd139, %rd134, %rd138;
	ld.global.u8 	%r369, [%rd139];
	mul.lo.s32 	%r370, %r20, %r367;
	cvt.rn.f64.s32 	%fd353, %r370;
	add.f64 	%fd465, %fd465, %fd353;
	mul.lo.s32 	%r371, %r20, %r368;
	cvt.rn.f64.s32 	%fd354, %r371;
	add.f64 	%fd466, %fd466, %fd354;
	mul.lo.s32 	%r372, %r20, %r369;
	cvt.rn.f64.s32 	%fd355, %r372;
	add.f64 	%fd467, %fd467, %fd355;
$L__BB0_42:
	ld.param.u32 	%r709, [_Z5sobelPhS_jjtPi_param_3];
	ld.param.u32 	%r680, [_Z5sobelPhS_jjtPi_param_2];
	setp.ge.u32 	%p96, %r105, %r680;
	mov.u32 	%r373, %ctaid.x;
	add.s32 	%r375, %r373, 1;
	setp.ge.u32 	%p97, %r375, %r709;
	or.pred  	%p98, %p96, %p97;
	@%p98 bra 	$L__BB0_44;
	ld.param.u64 	%rd383, [_Z5sobelPhS_jjtPi_param_0];
	add.s32 	%r376, %r741, -1;
	add.s32 	%r377, %r741, -2;
	cvt.u64.u32 	%rd140, %r741;
	cvta.to.global.u64 	%rd141, %rd383;
	add.s64 	%rd142, %rd141, %rd140;
	ld.global.u8 	%r378, [%rd142];
	cvt.u64.u32 	%rd143, %r376;
	add.s64 	%rd144, %rd141, %rd143;
	ld.global.u8 	%r379, [%rd144];
	cvt.u64.u32 	%rd145, %r377;
	add.s64 	%rd146, %rd141, %rd145;
	ld.global.u8 	%r380, [%rd146];
	mul.lo.s32 	%r381, %r21, %r378;
	cvt.rn.f64.s32 	%fd356, %r381;
	add.f64 	%fd465, %fd465, %fd356;
	mul.lo.s32 	%r382, %r21, %r379;
	cvt.rn.f64.s32 	%fd357, %r382;
	add.f64 	%fd466, %fd466, %fd357;
	mul.lo.s32 	%r383, %r21, %r380;
	cvt.rn.f64.s32 	%fd358, %r383;
	add.f64 	%fd467, %fd467, %fd358;
$L__BB0_44:
	ld.param.u32 	%r710, [_Z5sobelPhS_jjtPi_param_3];
	ld.param.u32 	%r681, [_Z5sobelPhS_jjtPi_param_2];
	mov.u32 	%r384, %ctaid.x;
	add.s32 	%r386, %r384, 2;
	setp.lt.u32 	%p99, %r386, %r710;
	setp.gt.u32 	%p100, %r745, 1;
	add.s32 	%r387, %r745, -2;
	setp.lt.u32 	%p101, %r387, %r681;
	and.pred  	%p102, %p101, %p99;
	and.pred  	%p18, %p102, %p100;
	not.pred 	%p103, %p18;
	@%p103 bra 	$L__BB0_46;
	ld.param.u64 	%rd384, [_Z5sobelPhS_jjtPi_param_0];
	add.s32 	%r388, %r724, -1;
	add.s32 	%r389, %r724, -2;
	cvt.u64.u32 	%rd147, %r724;
	cvta.to.global.u64 	%rd148, %rd384;
	add.s64 	%rd149, %rd148, %rd147;
	ld.global.u8 	%r390, [%rd149];
	cvt.u64.u32 	%rd150, %r388;
	add.s64 	%rd151, %rd148, %rd150;
	ld.global.u8 	%r391, [%rd151];
	cvt.u64.u32 	%rd152, %r389;
	add.s64 	%rd153, %rd148, %rd152;
	ld.global.u8 	%r392, [%rd153];
	mul.lo.s32 	%r393, %r22, %r390;
	cvt.rn.f64.s32 	%fd359, %r393;
	add.f64 	%fd465, %fd465, %fd359;
	mul.lo.s32 	%r394, %r22, %r391;
	cvt.rn.f64.s32 	%fd360, %r394;
	add.f64 	%fd466, %fd466, %fd360;
	mul.lo.s32 	%r395, %r22, %r392;
	cvt.rn.f64.s32 	%fd361, %r395;
	add.f64 	%fd467, %fd467, %fd361;
$L__BB0_46:
	ld.param.u32 	%r711, [_Z5sobelPhS_jjtPi_param_3];
	ld.param.u32 	%r682, [_Z5sobelPhS_jjtPi_param_2];
	add.s32 	%r396, %r745, -1;
	setp.lt.u32 	%p104, %r396, %r682;
	mov.u32 	%r397, %ctaid.x;
	add.s32 	%r399, %r397, 2;
	setp.lt.u32 	%p105, %r399, %r711;
	and.pred  	%p19, %p104, %p105;
	not.pred 	%p106, %p19;
	@%p106 bra 	$L__BB0_48;
	ld.param.u64 	%rd385, [_Z5sobelPhS_jjtPi_param_0];
	add.s32 	%r400, %r730, -1;
	add.s32 	%r401, %r730, -2;
	cvt.u64.u32 	%rd154, %r730;
	cvta.to.global.u64 	%rd155, %rd385;
	add.s64 	%rd156, %rd155, %rd154;
	ld.global.u8 	%r402, [%rd156];
	cvt.u64.u32 	%rd157, %r400;
	add.s64 	%rd158, %rd155, %rd157;
	ld.global.u8 	%r403, [%rd158];
	cvt.u64.u32 	%rd159, %r401;
	add.s64 	%rd160, %rd155, %rd159;
	ld.global.u8 	%r404, [%rd160];
	mul.lo.s32 	%r405, %r23, %r402;
	cvt.rn.f64.s32 	%fd362, %r405;
	add.f64 	%fd465, %fd465, %fd362;
	mul.lo.s32 	%r406, %r23, %r403;
	cvt.rn.f64.s32 	%fd363, %r406;
	add.f64 	%fd466, %fd466, %fd363;
	mul.lo.s32 	%r407, %r23, %r404;
	cvt.rn.f64.s32 	%fd364, %r407;
	add.f64 	%fd467, %fd467, %fd364;
$L__BB0_48:
	ld.param.u32 	%r712, [_Z5sobelPhS_jjtPi_param_3];
	ld.param.u32 	%r683, [_Z5sobelPhS_jjtPi_param_2];
	setp.lt.u32 	%p107, %r745, %r683;
	mov.u32 	%r408, %ctaid.x;
	add.s32 	%r410, %r408, 2;
	setp.lt.u32 	%p108, %r410, %r712;
	and.pred  	%p20, %p107, %p108;
	not.pred 	%p109, %p20;
	@%p109 bra 	$L__BB0_50;
	ld.param.u64 	%rd386, [_Z5sobelPhS_jjtPi_param_0];
	add.s32 	%r411, %r729, -1;
	add.s32 	%r412, %r729, -2;
	cvt.u64.u32 	%rd161, %r729;
	cvta.to.global.u64 	%rd162, %rd386;
	add.s64 	%rd163, %rd162, %rd161;
	ld.global.u8 	%r413, [%rd163];
	cvt.u64.u32 	%rd164, %r411;
	add.s64 	%rd165, %rd162, %rd164;
	ld.global.u8 	%r414, [%rd165];
	cvt.u64.u32 	%rd166, %r412;
	add.s64 	%rd167, %rd162, %rd166;
	ld.global.u8 	%r415, [%rd167];
	mul.lo.s32 	%r416, %r24, %r413;
	cvt.rn.f64.s32 	%fd365, %r416;
	add.f64 	%fd465, %fd465, %fd365;
	mul.lo.s32 	%r417, %r24, %r414;
	cvt.rn.f64.s32 	%fd366, %r417;
	add.f64 	%fd466, %fd466, %fd366;
	mul.lo.s32 	%r418, %r24, %r415;
	cvt.rn.f64.s32 	%fd367, %r418;
	add.f64 	%fd467, %fd467, %fd367;
$L__BB0_50:
	ld.param.u32 	%r713, [_Z5sobelPhS_jjtPi_param_3];
	ld.param.u32 	%r684, [_Z5sobelPhS_jjtPi_param_2];
	setp.lt.u32 	%p110, %r104, %r684;
	mov.u32 	%r419, %ctaid.x;
	add.s32 	%r421, %r419, 2;
	setp.lt.u32 	%p111, %r421, %r713;
	and.pred  	%p21, %p110, %p111;
	not.pred 	%p112, %p21;
	@%p112 bra 	$L__BB0_52;
	ld.param.u64 	%rd387, [_Z5sobelPhS_jjtPi_param_0];
	add.s32 	%r422, %r735, -1;
	add.s32 	%r423, %r735, -2;
	cvt.u64.u32 	%rd168, %r735;
	cvta.to.global.u64 	%rd169, %rd387;
	add.s64 	%rd170, %rd169, %rd168;
	ld.global.u8 	%r424, [%rd170];
	cvt.u64.u32 	%rd171, %r422;
	add.s64 	%rd172, %rd169, %rd171;
	ld.global.u8 	%r425, [%rd172];
	cvt.u64.u32 	%rd173, %r423;
	add.s64 	%rd174, %rd169, %rd173;
	ld.global.u8 	%r426, [%rd174];
	mul.lo.s32 	%r427, %r25, %r424;
	cvt.rn.f64.s32 	%fd368, %r427;
	add.f64 	%fd465, %fd465, %fd368;
	mul.lo.s32 	%r428, %r25, %r425;
	cvt.rn.f64.s32 	%fd369, %r428;
	add.f64 	%fd466, %fd466, %fd369;
	mul.lo.s32 	%r429, %r25, %r426;
	cvt.rn.f64.s32 	%fd370, %r429;
	add.f64 	%fd467, %fd467, %fd370;
$L__BB0_52:
	ld.param.u32 	%r714, [_Z5sobelPhS_jjtPi_param_3];
	ld.param.u32 	%r685, [_Z5sobelPhS_jjtPi_param_2];
	setp.ge.u32 	%p113, %r105, %r685;
	mov.u32 	%r430, %ctaid.x;
	add.s32 	%r432, %r430, 2;
	setp.ge.u32 	%p114, %r432, %r714;
	or.pred  	%p115, %p113, %p114;
	@%p115 bra 	$L__BB0_54;
	ld.param.u64 	%rd388, [_Z5sobelPhS_jjtPi_param_0];
	add.s32 	%r433, %r740, -1;
	add.s32 	%r434, %r740, -2;
	cvt.u64.u32 	%rd175, %r740;
	cvta.to.global.u64 	%rd176, %rd388;
	add.s64 	%rd177, %rd176, %rd175;
	ld.global.u8 	%r435, [%rd177];
	cvt.u64.u32 	%rd178, %r433;
	add.s64 	%rd179, %rd176, %rd178;
	ld.global.u8 	%r436, [%rd179];
	cvt.u64.u32 	%rd180, %r434;
	add.s64 	%rd181, %rd176, %rd180;
	ld.global.u8 	%r437, [%rd181];
	mul.lo.s32 	%r438, %r26, %r435;
	cvt.rn.f64.s32 	%fd371, %r438;
	add.f64 	%fd465, %fd465, %fd371;
	mul.lo.s32 	%r439, %r26, %r436;
	cvt.rn.f64.s32 	%fd372, %r439;
	add.f64 	%fd466, %fd466, %fd372;
	mul.lo.s32 	%r440, %r26, %r437;
	cvt.rn.f64.s32 	%fd373, %r440;
	add.f64 	%fd467, %fd467, %fd373;
$L__BB0_54:
	mov.f64 	%fd540, 0d0000000000000000;
	mov.f64 	%fd541, %fd540;
	mov.f64 	%fd542, %fd540;
	@%p30 bra 	$L__BB0_56;
	ld.param.u64 	%rd389, [_Z5sobelPhS_jjtPi_param_0];
	add.s32 	%r441, %r720, -1;
	add.s32 	%r442, %r720, -2;
	cvt.u64.u32 	%rd182, %r720;
	cvta.to.global.u64 	%rd183, %rd389;
	add.s64 	%rd184, %rd183, %rd182;
	ld.global.u8 	%r443, [%rd184];
	cvt.u64.u32 	%rd185, %r441;
	add.s64 	%rd186, %rd183, %rd185;
	ld.global.u8 	%r444, [%rd186];
	cvt.u64.u32 	%rd187, %r442;
	add.s64 	%rd188, %rd183, %rd187;
	ld.global.u8 	%r445, [%rd188];
	mul.lo.s32 	%r446, %r27, %r443;
	cvt.rn.f64.s32 	%fd540, %r446;
	mul.lo.s32 	%r447, %r27, %r444;
	cvt.rn.f64.s32 	%fd541, %r447;
	mul.lo.s32 	%r448, %r27, %r445;
	cvt.rn.f64.s32 	%fd542, %r448;
$L__BB0_56:
	@%p32 bra 	$L__BB0_58;
	ld.param.u64 	%rd390, [_Z5sobelPhS_jjtPi_param_0];
	add.s32 	%r449, %r734, -1;
	add.s32 	%r450, %r734, -2;
	cvt.u64.u32 	%rd189, %r734;
	cvta.to.global.u64 	%rd190, %rd390;
	add.s64 	%rd191, %rd190, %rd189;
	ld.global.u8 	%r451, [%rd191];
	cvt.u64.u32 	%rd192, %r449;
	add.s64 	%rd193, %rd190, %rd192;
	ld.global.u8 	%r452, [%rd193];
	cvt.u64.u32 	%rd194, %r450;
	add.s64 	%rd195, %rd190, %rd194;
	ld.global.u8 	%r453, [%rd195];
	mul.lo.s32 	%r454, %r28, %r451;
	cvt.rn.f64.s32 	%fd375, %r454;
	add.f64 	%fd540, %fd540, %fd375;
	mul.lo.s32 	%r455, %r28, %r452;
	cvt.rn.f64.s32 	%fd376, %r455;
	add.f64 	%fd541, %fd541, %fd376;
	mul.lo.s32 	%r456, %r28, %r453;
	cvt.rn.f64.s32 	%fd377, %r456;
	add.f64 	%fd542, %fd542, %fd377;
$L__BB0_58:
	@%p34 bra 	$L__BB0_60;
	ld.param.u64 	%rd391, [_Z5sobelPhS_jjtPi_param_0];
	add.s32 	%r457, %r725, -1;
	add.s32 	%r458, %r725, -2;
	cvt.u64.u32 	%rd196, %r725;
	cvta.to.global.u64 	%rd197, %rd391;
	add.s64 	%rd198, %rd197, %rd196;
	ld.global.u8 	%r459, [%rd198];
	cvt.u64.u32 	%rd199, %r457;
	add.s64 	%rd200, %rd197, %rd199;
	ld.global.u8 	%r460, [%rd200];
	cvt.u64.u32 	%rd201, %r458;
	add.s64 	%rd202, %rd197, %rd201;
	ld.global.u8 	%r461, [%rd202];
	mul.lo.s32 	%r462, %r29, %r459;
	cvt.rn.f64.s32 	%fd378, %r462;
	add.f64 	%fd540, %fd540, %fd378;
	mul.lo.s32 	%r463, %r29, %r460;
	cvt.rn.f64.s32 	%fd379, %r463;
	add.f64 	%fd541, %fd541, %fd379;
	mul.lo.s32 	%r464, %r29, %r461;
	cvt.rn.f64.s32 	%fd380, %r464;
	add.f64 	%fd542, %fd542, %fd380;
$L__BB0_60:
	@%p40 bra 	$L__BB0_62;
	ld.param.u64 	%rd392, [_Z5sobelPhS_jjtPi_param_0];
	add.s32 	%r465, %r739, -1;
	add.s32 	%r466, %r739, -2;
	cvt.u64.u32 	%rd203, %r739;
	cvta.to.global.u64 	%rd204, %rd392;
	add.s64 	%rd205, %rd204, %rd203;
	ld.global.u8 	%r467, [%rd205];
	cvt.u64.u32 	%rd206, %r465;
	add.s64 	%rd207, %rd204, %rd206;
	ld.global.u8 	%r468, [%rd207];
	cvt.u64.u32 	%rd208, %r466;
	add.s64 	%rd209, %rd204, %rd208;
	ld.global.u8 	%r469, [%rd209];
	mul.lo.s32 	%r470, %r30, %r467;
	cvt.rn.f64.s32 	%fd381, %r470;
	add.f64 	%fd540, %fd540, %fd381;
	mul.lo.s32 	%r471, %r30, %r468;
	cvt.rn.f64.s32 	%fd382, %r471;
	add.f64 	%fd541, %fd541, %fd382;
	mul.lo.s32 	%r472, %r30, %r469;
	cvt.rn.f64.s32 	%fd383, %r472;
	add.f64 	%fd542, %fd542, %fd383;
$L__BB0_62:
	ld.param.u32 	%r715, [_Z5sobelPhS_jjtPi_param_3];
	ld.param.u32 	%r686, [_Z5sobelPhS_jjtPi_param_2];
	setp.ge.u32 	%p120, %r105, %r686;
	mov.u32 	%r473, %ctaid.x;
	setp.gt.u32 	%p121, %r473, 1;
	add.s32 	%r474, %r473, -2;
	setp.lt.u32 	%p122, %r474, %r715;
	and.pred  	%p123, %p121, %p122;
	not.pred 	%p125, %p123;
	or.pred  	%p126, %p120, %p125;
	@%p126 bra 	$L__BB0_64;
	ld.param.u64 	%rd393, [_Z5sobelPhS_jjtPi_param_0];
	add.s32 	%r475, %r744, -1;
	add.s32 	%r476, %r744, -2;
	cvt.u64.u32 	%rd210, %r744;
	cvta.to.global.u64 	%rd211, %rd393;
	add.s64 	%rd212, %rd211, %rd210;
	ld.global.u8 	%r477, [%rd212];
	cvt.u64.u32 	%rd213, %r475;
	add.s64 	%rd214, %rd211, %rd213;
	ld.global.u8 	%r478, [%rd214];
	cvt.u64.u32 	%rd215, %r476;
	add.s64 	%rd216, %rd211, %rd215;
	ld.global.u8 	%r479, [%rd216];
	mul.lo.s32 	%r480, %r31, %r477;
	cvt.rn.f64.s32 	%fd384, %r480;
	add.f64 	%fd540, %fd540, %fd384;
	mul.lo.s32 	%r481, %r31, %r478;
	cvt.rn.f64.s32 	%fd385, %r481;
	add.f64 	%fd541, %fd541, %fd385;
	mul.lo.s32 	%r482, %r31, %r479;
	cvt.rn.f64.s32 	%fd386, %r482;
	add.f64 	%fd542, %fd542, %fd386;
$L__BB0_64:
	@%p52 bra 	$L__BB0_66;
	ld.param.u64 	%rd394, [_Z5sobelPhS_jjtPi_param_0];
	add.s32 	%r483, %r721, -1;
	add.s32 	%r484, %r721, -2;
	cvt.u64.u32 	%rd217, %r721;
	cvta.to.global.u64 	%rd218, %rd394;
	add.s64 	%rd219, %rd218, %rd217;
	ld.global.u8 	%r485, [%rd219];
	cvt.u64.u32 	%rd220, %r483;
	add.s64 	%rd221, %rd218, %rd220;
	ld.global.u8 	%r486, [%rd221];
	cvt.u64.u32 	%rd222, %r484;
	add.s64 	%rd223, %rd218, %rd222;
	ld.global.u8 	%r487, [%rd223];
	mul.lo.s32 	%r488, %r32, %r485;
	cvt.rn.f64.s32 	%fd387, %r488;
	add.f64 	%fd540, %fd540, %fd387;
	mul.lo.s32 	%r489, %r32, %r486;
	cvt.rn.f64.s32 	%fd388, %r489;
	add.f64 	%fd541, %fd541, %fd388;
	mul.lo.s32 	%r490, %r32, %r487;
	cvt.rn.f64.s32 	%fd389, %r490;
	add.f64 	%fd542, %fd542, %fd389;
$L__BB0_66:
	@%p55 bra 	$L__BB0_68;
	ld.param.u64 	%rd395, [_Z5sobelPhS_jjtPi_param_0];
	add.s32 	%r491, %r733, -1;
	add.s32 	%r492, %r733, -2;
	cvt.u64.u32 	%rd224, %r733;
	cvta.to.global.u64 	%rd225, %rd395;
	add.s64 	%rd226, %rd225, %rd224;
	ld.global.u8 	%r493, [%rd226];
	cvt.u64.u32 	%rd227, %r491;
	add.s64 	%rd228, %rd225, %rd227;
	ld.global.u8 	%r494, [%rd228];
	cvt.u64.u32 	%rd229, %r492;
	add.s64 	%rd230, %rd225, %rd229;
	ld.global.u8 	%r495, [%rd230];
	mul.lo.s32 	%r496, %r33, %r493;
	cvt.rn.f64.s32 	%fd390, %r496;
	add.f64 	%fd540, %fd540, %fd390;
	mul.lo.s32 	%r497, %r33, %r494;
	cvt.rn.f64.s32 	%fd391, %r497;
	add.f64 	%fd541, %fd541, %fd391;
	mul.lo.s32 	%r498, %r33, %r495;
	cvt.rn.f64.s32 	%fd392, %r498;
	add.f64 	%fd542, %fd542, %fd392;
$L__BB0_68:
	@%p58 bra 	$L__BB0_70;
	ld.param.u64 	%rd396, [_Z5sobelPhS_jjtPi_param_0];
	add.s32 	%r499, %r726, -1;
	add.s32 	%r500, %r726, -2;
	cvt.u64.u32 	%rd231, %r726;
	cvta.to.global.u64 	%rd232, %rd396;
	add.s64 	%rd233, %rd232, %rd231;
	ld.global.u8 	%r501, [%rd233];
	cvt.u64.u32 	%rd234, %r499;
	add.s64 	%rd235, %rd232, %rd234;
	ld.global.u8 	%r502, [%rd235];
	cvt.u64.u32 	%rd236, %r500;
	add.s64 	%rd237, %rd232, %rd236;
	ld.global.u8 	%r503, [%rd237];
	mul.lo.s32 	%r504, %r34, %r501;
	cvt.rn.f64.s32 	%fd393, %r504;
	add.f64 	%fd540, %fd540, %fd393;
	mul.lo.s32 	%r505, %r34, %r502;
	cvt.rn.f64.s32 	%fd394, %r505;
	add.f64 	%fd541, %fd541, %fd394;
	mul.lo.s32 	%r506, %r34, %r503;
	cvt.rn.f64.s32 	%fd395, %r506;
	add.f64 	%fd542, %fd542, %fd395;
$L__BB0_70:
	@%p61 bra 	$L__BB0_72;
	ld.param.u64 	%rd397, [_Z5sobelPhS_jjtPi_param_0];
	add.s32 	%r507, %r738, -1;
	add.s32 	%r508, %r738, -2;
	cvt.u64.u32 	%rd238, %r738;
	cvta.to.global.u64 	%rd239, %rd397;
	add.s64 	%rd240, %rd239, %rd238;
	ld.global.u8 	%r509, [%rd240];
	cvt.u64.u32 	%rd241, %r507;
	add.s64 	%rd242, %rd239, %rd241;
	ld.global.u8 	%r510, [%rd242];
	cvt.u64.u32 	%rd243, %r508;
	add.s64 	%rd244, %rd239, %rd243;
	ld.global.u8 	%r511, [%rd244];
	mul.lo.s32 	%r512, %r35, %r509;
	cvt.rn.f64.s32 	%fd396, %r512;
	add.f64 	%fd540, %fd540, %fd396;
	mul.lo.s32 	%r513, %r35, %r510;
	cvt.rn.f64.s32 	%fd397, %r513;
	add.f64 	%fd541, %fd541, %fd397;
	mul.lo.s32 	%r514, %r35, %r511;
	cvt.rn.f64.s32 	%fd398, %r514;
	add.f64 	%fd542, %fd542, %fd398;
$L__BB0_72:
	ld.param.u32 	%r716, [_Z5sobelPhS_jjtPi_param_3];
	ld.param.u32 	%r687, [_Z5sobelPhS_jjtPi_param_2];
	setp.ge.u32 	%p131, %r105, %r687;
	mov.u32 	%r515, %ctaid.x;
	add.s32 	%r517, %r515, -1;
	setp.ge.u32 	%p132, %r517, %r716;
	or.pred  	%p133, %p131, %p132;
	@%p133 bra 	$L__BB0_74;
	ld.param.u64 	%rd398, [_Z5sobelPhS_jjtPi_param_0];
	add.s32 	%r518, %r743, -1;
	add.s32 	%r519, %r743, -2;
	cvt.u64.u32 	%rd245, %r743;
	cvta.to.global.u64 	%rd246, %rd398;
	add.s64 	%rd247, %rd246, %rd245;
	ld.global.u8 	%r520, [%rd247];
	cvt.u64.u32 	%rd248, %r518;
	add.s64 	%rd249, %rd246, %rd248;
	ld.global.u8 	%r521, [%rd249];
	cvt.u64.u32 	%rd250, %r519;
	add.s64 	%rd251, %rd246, %rd250;
	ld.global.u8 	%r522, [%rd251];
	mul.lo.s32 	%r523, %r36, %r520;
	cvt.rn.f64.s32 	%fd399, %r523;
	add.f64 	%fd540, %fd540, %fd399;
	mul.lo.s32 	%r524, %r36, %r521;
	cvt.rn.f64.s32 	%fd400, %r524;
	add.f64 	%fd541, %fd541, %fd400;
	mul.lo.s32 	%r525, %r36, %r522;
	cvt.rn.f64.s32 	%fd401, %r525;
	add.f64 	%fd542, %fd542, %fd401;
$L__BB0_74:
	@%p69 bra 	$L__BB0_76;
	ld.param.u64 	%rd399, [_Z5sobelPhS_jjtPi_param_0];
	add.s32 	%r526, %r722, -1;
	add.s32 	%r527, %r722, -2;
	cvt.u64.u32 	%rd252, %r722;
	cvta.to.global.u64 	%rd253, %rd399;
	add.s64 	%rd254, %rd253, %rd252;
	ld.global.u8 	%r528, [%rd254];
	cvt.u64.u32 	%rd255, %r526;
	add.s64 	%rd256, %rd253, %rd255;
	ld.global.u8 	%r529, [%rd256];
	cvt.u64.u32 	%rd257, %r527;
	add.s64 	%rd258, %rd253, %rd257;
	ld.global.u8 	%r530, [%rd258];
	mul.lo.s32 	%r531, %r37, %r528;
	cvt.rn.f64.s32 	%fd402, %r531;
	add.f64 	%fd540, %fd540, %fd402;
	mul.lo.s32 	%r532, %r37, %r529;
	cvt.rn.f64.s32 	%fd403, %r532;
	add.f64 	%fd541, %fd541, %fd403;
	mul.lo.s32 	%r533, %r37, %r530;
	cvt.rn.f64.s32 	%fd404, %r533;
	add.f64 	%fd542, %fd542, %fd404;
$L__BB0_76:
	@%p72 bra 	$L__BB0_78;
	ld.param.u64 	%rd400, [_Z5sobelPhS_jjtPi_param_0];
	add.s32 	%r534, %r732, -1;
	add.s32 	%r535, %r732, -2;
	cvt.u64.u32 	%rd259, %r732;
	cvta.to.global.u64 	%rd260, %rd400;
	add.s64 	%rd261, %rd260, %rd259;
	ld.global.u8 	%r536, [%rd261];
	cvt.u64.u32 	%rd262, %r534;
	add.s64 	%rd263, %rd260, %rd262;
	ld.global.u8 	%r537, [%rd263];
	cvt.u64.u32 	%rd264, %r535;
	add.s64 	%rd265, %rd260, %rd264;
	ld.global.u8 	%r538, [%rd265];
	mul.lo.s32 	%r539, %r38, %r536;
	cvt.rn.f64.s32 	%fd405, %r539;
	add.f64 	%fd540, %fd540, %fd405;
	mul.lo.s32 	%r540, %r38, %r537;
	cvt.rn.f64.s32 	%fd406, %r540;
	add.f64 	%fd541, %fd541, %fd406;
	mul.lo.s32 	%r541, %r38, %r538;
	cvt.rn.f64.s32 	%fd407, %r541;
	add.f64 	%fd542, %fd542, %fd407;
$L__BB0_78:
	@%p75 bra 	$L__BB0_80;
	ld.param.u64 	%rd401, [_Z5sobelPhS_jjtPi_param_0];
	add.s32 	%r542, %r727, -1;
	add.s32 	%r543, %r727, -2;
	cvt.u64.u32 	%rd266, %r727;
	cvta.to.global.u64 	%rd267, %rd401;
	add.s64 	%rd268, %rd267, %rd266;
	ld.global.u8 	%r544, [%rd268];
	cvt.u64.u32 	%rd269, %r542;
	add.s64 	%rd270, %rd267, %rd269;
	ld.global.u8 	%r545, [%rd270];
	cvt.u64.u32 	%rd271, %r543;
	add.s64 	%rd272, %rd267, %rd271;
	ld.global.u8 	%r546, [%rd272];
	mul.lo.s32 	%r547, %r39, %r544;
	cvt.rn.f64.s32 	%fd408, %r547;
	add.f64 	%fd540, %fd540, %fd408;
	mul.lo.s32 	%r548, %r39, %r545;
	cvt.rn.f64.s32 	%fd409, %r548;
	add.f64 	%fd541, %fd541, %fd409;
	mul.lo.s32 	%r549, %r39, %r546;
	cvt.rn.f64.s32 	%fd410, %r549;
	add.f64 	%fd542, %fd542, %fd410;
$L__BB0_80:
	@%p78 bra 	$L__BB0_82;
	ld.param.u64 	%rd402, [_Z5sobelPhS_jjtPi_param_0];
	add.s32 	%r550, %r737, -1;
	add.s32 	%r551, %r737, -2;
	cvt.u64.u32 	%rd273, %r737;
	cvta.to.global.u64 	%rd274, %rd402;
	add.s64 	%rd275, %rd274, %rd273;
	ld.global.u8 	%r552, [%rd275];
	cvt.u64.u32 	%rd276, %r550;
	add.s64 	%rd277, %rd274, %rd276;
	ld.global.u8 	%r553, [%rd277];
	cvt.u64.u32 	%rd278, %r551;
	add.s64 	%rd279, %rd274, %rd278;
	ld.global.u8 	%r554, [%rd279];
	mul.lo.s32 	%r555, %r40, %r552;
	cvt.rn.f64.s32 	%fd411, %r555;
	add.f64 	%fd540, %fd540, %fd411;
	mul.lo.s32 	%r556, %r40, %r553;
	cvt.rn.f64.s32 	%fd412, %r556;
	add.f64 	%fd541, %fd541, %fd412;
	mul.lo.s32 	%r557, %r40, %r554;
	cvt.rn.f64.s32 	%fd413, %r557;
	add.f64 	%fd542, %fd542, %fd413;
$L__BB0_82:
	ld.param.u32 	%r717, [_Z5sobelPhS_jjtPi_param_3];
	ld.param.u32 	%r688, [_Z5sobelPhS_jjtPi_param_2];
	setp.ge.u32 	%p138, %r105, %r688;
	mov.u32 	%r558, %ctaid.x;
	setp.ge.u32 	%p139, %r558, %r717;
	or.pred  	%p140, %p138, %p139;
	@%p140 bra 	$L__BB0_84;
	ld.param.u64 	%rd403, [_Z5sobelPhS_jjtPi_param_0];
	add.s32 	%r559, %r742, -1;
	add.s32 	%r560, %r742, -2;
	cvt.u64.u32 	%rd280, %r742;
	cvta.to.global.u64 	%rd281, %rd403;
	add.s64 	%rd282, %rd281, %rd280;
	ld.global.u8 	%r561, [%rd282];
	cvt.u64.u32 	%rd283, %r559;
	add.s64 	%rd284, %rd281, %rd283;
	ld.global.u8 	%r562, [%rd284];
	cvt.u64.u32 	%rd285, %r560;
	add.s64 	%rd286, %rd281, %rd285;
	ld.global.u8 	%r563, [%rd286];
	mul.lo.s32 	%r564, %r41, %r561;
	cvt.rn.f64.s32 	%fd414, %r564;
	add.f64 	%fd540, %fd540, %fd414;
	mul.lo.s32 	%r565, %r41, %r562;
	cvt.rn.f64.s32 	%fd415, %r565;
	add.f64 	%fd541, %fd541, %fd415;
	mul.lo.s32 	%r566, %r41, %r563;
	cvt.rn.f64.s32 	%fd416, %r566;
	add.f64 	%fd542, %fd542, %fd416;
$L__BB0_84:
	@%p86 bra 	$L__BB0_86;
	ld.param.u64 	%rd404, [_Z5sobelPhS_jjtPi_param_0];
	add.s32 	%r567, %r723, -1;
	add.s32 	%r568, %r723, -2;
	cvt.u64.u32 	%rd287, %r723;
	cvta.to.global.u64 	%rd288, %rd404;
	add.s64 	%rd289, %rd288, %rd287;
	ld.global.u8 	%r569, [%rd289];
	cvt.u64.u32 	%rd290, %r567;
	add.s64 	%rd291, %rd288, %rd290;
	ld.global.u8 	%r570, [%rd291];
	cvt.u64.u32 	%rd292, %r568;
	add.s64 	%rd293, %rd288, %rd292;
	ld.global.u8 	%r571, [%rd293];
	mul.lo.s32 	%r572, %r42, %r569;
	cvt.rn.f64.s32 	%fd417, %r572;
	add.f64 	%fd540, %fd540, %fd417;
	mul.lo.s32 	%r573, %r42, %r570;
	cvt.rn.f64.s32 	%fd418, %r573;
	add.f64 	%fd541, %fd541, %fd418;
	mul.lo.s32 	%r574, %r42, %r571;
	cvt.rn.f64.s32 	%fd419, %r574;
	add.f64 	%fd542, %fd542, %fd419;
$L__BB0_86:
	@%p89 bra 	$L__BB0_88;
	ld.param.u64 	%rd405, [_Z5sobelPhS_jjtPi_param_0];
	add.s32 	%r575, %r731, -1;
	add.s32 	%r576, %r731, -2;
	cvt.u64.u32 	%rd294, %r731;
	cvta.to.global.u64 	%rd295, %rd405;
	add.s64 	%rd296, %rd295, %rd294;
	ld.global.u8 	%r577, [%rd296];
	cvt.u64.u32 	%rd297, %r575;
	add.s64 	%rd298, %rd295, %rd297;
	ld.global.u8 	%r578, [%rd298];
	cvt.u64.u32 	%rd299, %r576;
	add.s64 	%rd300, %rd295, %rd299;
	ld.global.u8 	%r579, [%rd300];
	mul.lo.s32 	%r580, %r43, %r577;
	cvt.rn.f64.s32 	%fd420, %r580;
	add.f64 	%fd540, %fd540, %fd420;
	mul.lo.s32 	%r581, %r43, %r578;
	cvt.rn.f64.s32 	%fd421, %r581;
	add.f64 	%fd541, %fd541, %fd421;
	mul.lo.s32 	%r582, %r43, %r579;
	cvt.rn.f64.s32 	%fd422, %r582;
	add.f64 	%fd542, %fd542, %fd422;
$L__BB0_88:
	@%p92 bra 	$L__BB0_90;
	ld.param.u64 	%rd406, [_Z5sobelPhS_jjtPi_param_0];
	add.s32 	%r583, %r728, -1;
	add.s32 	%r584, %r728, -2;
	cvt.u64.u32 	%rd301, %r728;
	cvta.to.global.u64 	%rd302, %rd406;
	add.s64 	%rd303, %rd302, %rd301;
	ld.global.u8 	%r585, [%rd303];
	cvt.u64.u32 	%rd304, %r583;
	add.s64 	%rd305, %rd302, %rd304;
	ld.global.u8 	%r586, [%rd305];
	cvt.u64.u32 	%rd306, %r584;
	add.s64 	%rd307, %rd302, %rd306;
	ld.global.u8 	%r587, [%rd307];
	mul.lo.s32 	%r588, %r44, %r585;
	cvt.rn.f64.s32 	%fd423, %r588;
	add.f64 	%fd540, %fd540, %fd423;
	mul.lo.s32 	%r589, %r44, %r586;
	cvt.rn.f64.s32 	%fd424, %r589;
	add.f64 	%fd541, %fd541, %fd424;
	mul.lo.s32 	%r590, %r44, %r587;
	cvt.rn.f64.s32 	%fd425, %r590;
	add.f64 	%fd542, %fd542, %fd425;
$L__BB0_90:
	@%p95 bra 	$L__BB0_92;
	ld.param.u64 	%rd407, [_Z5sobelPhS_jjtPi_param_0];
	add.s32 	%r591, %r736, -1;
	add.s32 	%r592, %r736, -2;
	cvt.u64.u32 	%rd308, %r736;
	cvta.to.global.u64 	%rd309, %rd407;
	add.s64 	%rd310, %rd309, %rd308;
	ld.global.u8 	%r593, [%rd310];
	cvt.u64.u32 	%rd311, %r591;
	add.s64 	%rd312, %rd309, %rd311;
	ld.global.u8 	%r594, [%rd312];
	cvt.u64.u32 	%rd313, %r592;
	add.s64 	%rd314, %rd309, %rd313;
	ld.global.u8 	%r595, [%rd314];
	mul.lo.s32 	%r596, %r45, %r593;
	cvt.rn.f64.s32 	%fd426, %r596;
	add.f64 	%fd540, %fd540, %fd426;
	mul.lo.s32 	%r597, %r45, %r594;
	cvt.rn.f64.s32 	%fd427, %r597;
	add.f64 	%fd541, %fd541, %fd427;
	mul.lo.s32 	%r598, %r45, %r595;
	cvt.rn.f64.s32 	%fd428, %r598;
	add.f64 	%fd542, %fd542, %fd428;
$L__BB0_92:
	ld.param.u32 	%r718, [_Z5sobelPhS_jjtPi_param_3];
	ld.param.u32 	%r689, [_Z5sobelPhS_jjtPi_param_2];
	setp.ge.u32 	%p145, %r105, %r689;
	mov.u32 	%r599, %ctaid.x;
	add.s32 	%r601, %r599, 1;
	setp.ge.u32 	%p146, %r601, %r718;
	or.pred  	%p147, %p145, %p146;
	@%p147 bra 	$L__BB0_94;
	ld.param.u64 	%rd408, [_Z5sobelPhS_jjtPi_param_0];
	add.s32 	%r602, %r741, -1;
	add.s32 	%r603, %r741, -2;
	cvt.u64.u32 	%rd315, %r741;
	cvta.to.global.u64 	%rd316, %rd408;
	add.s64 	%rd317, %rd316, %rd315;
	ld.global.u8 	%r604, [%rd317];
	cvt.u64.u32 	%rd318, %r602;
	add.s64 	%rd319, %rd316, %rd318;
	ld.global.u8 	%r605, [%rd319];
	cvt.u64.u32 	%rd320, %r603;
	add.s64 	%rd321, %rd316, %rd320;
	ld.global.u8 	%r606, [%rd321];
	mul.lo.s32 	%r607, %r46, %r604;
	cvt.rn.f64.s32 	%fd429, %r607;
	add.f64 	%fd540, %fd540, %fd429;
	mul.lo.s32 	%r608, %r46, %r605;
	cvt.rn.f64.s32 	%fd430, %r608;
	add.f64 	%fd541, %fd541, %fd430;
	mul.lo.s32 	%r609, %r46, %r606;
	cvt.rn.f64.s32 	%fd431, %r609;
	add.f64 	%fd542, %fd542, %fd431;
$L__BB0_94:
	@%p103 bra 	$L__BB0_96;
	ld.param.u64 	%rd409, [_Z5sobelPhS_jjtPi_param_0];
	add.s32 	%r610, %r724, -1;
	add.s32 	%r611, %r724, -2;
	cvt.u64.u32 	%rd322, %r724;
	cvta.to.global.u64 	%rd323, %rd409;
	add.s64 	%rd324, %rd323, %rd322;
	ld.global.u8 	%r612, [%rd324];
	cvt.u64.u32 	%rd325, %r610;
	add.s64 	%rd326, %rd323, %rd325;
	ld.global.u8 	%r613, [%rd326];
	cvt.u64.u32 	%rd327, %r611;
	add.s64 	%rd328, %rd323, %rd327;
	ld.global.u8 	%r614, [%rd328];
	mul.lo.s32 	%r615, %r47, %r612;
	cvt.rn.f64.s32 	%fd432, %r615;
	add.f64 	%fd540, %fd540, %fd432;
	mul.lo.s32 	%r616, %r47, %r613;
	cvt.rn.f64.s32 	%fd433, %r616;
	add.f64 	%fd541, %fd541, %fd433;
	mul.lo.s32 	%r617, %r47, %r614;
	cvt.rn.f64.s32 	%fd434, %r617;
	add.f64 	%fd542, %fd542, %fd434;
$L__BB0_96:
	@%p106 bra 	$L__BB0_98;
	ld.param.u64 	%rd410, [_Z5sobelPhS_jjtPi_param_0];
	add.s32 	%r618, %r730, -1;
	add.s32 	%r619, %r730, -2;
	cvt.u64.u32 	%rd329, %r730;
	cvta.to.global.u64 	%rd330, %rd410;
	add.s64 	%rd331, %rd330, %rd329;
	ld.global.u8 	%r620, [%rd331];
	cvt.u64.u32 	%rd332, %r618;
	add.s64 	%rd333, %rd330, %rd332;
	ld.global.u8 	%r621, [%rd333];
	cvt.u64.u32 	%rd334, %r619;
	add.s64 	%rd335, %rd330, %rd334;
	ld.global.u8 	%r622, [%rd335];
	mul.lo.s32 	%r623, %r48, %r620;
	cvt.rn.f64.s32 	%fd435, %r623;
	add.f64 	%fd540, %fd540, %fd435;
	mul.lo.s32 	%r624, %r48, %r621;
	cvt.rn.f64.s32 	%fd436, %r624;
	add.f64 	%fd541, %fd541, %fd436;
	mul.lo.s32 	%r625, %r48, %r622;
	cvt.rn.f64.s32 	%fd437, %r625;
	add.f64 	%fd542, %fd542, %fd437;
$L__BB0_98:
	@%p109 bra 	$L__BB0_100;
	ld.param.u64 	%rd411, [_Z5sobelPhS_jjtPi_param_0];
	add.s32 	%r626, %r729, -1;
	add.s32 	%r627, %r729, -2;
	cvt.u64.u32 	%rd336, %r729;
	cvta.to.global.u64 	%rd337, %rd411;
	add.s64 	%rd338, %rd337, %rd336;
	ld.global.u8 	%r628, [%rd338];
	cvt.u64.u32 	%rd339, %r626;
	add.s64 	%rd340, %rd337, %rd339;
	ld.global.u8 	%r629, [%rd340];
	cvt.u64.u32 	%rd341, %r627;
	add.s64 	%rd342, %rd337, %rd341;
	ld.global.u8 	%r630, [%rd342];
	mul.lo.s32 	%r631, %r49, %r628;
	cvt.rn.f64.s32 	%fd438, %r631;
	add.f64 	%fd540, %fd540, %fd438;
	mul.lo.s32 	%r632, %r49, %r629;
	cvt.rn.f64.s32 	%fd439, %r632;
	add.f64 	%fd541, %fd541, %fd439;
	mul.lo.s32 	%r633, %r49, %r630;
	cvt.rn.f64.s32 	%fd440, %r633;
	add.f64 	%fd542, %fd542, %fd440;
$L__BB0_100:
	@%p112 bra 	$L__BB0_102;
	ld.param.u64 	%rd412, [_Z5sobelPhS_jjtPi_param_0];
	add.s32 	%r634, %r735, -1;
	add.s32 	%r635, %r735, -2;
	cvt.u64.u32 	%rd343, %r735;
	cvta.to.global.u64 	%rd344, %rd412;
	add.s64 	%rd345, %rd344, %rd343;
	ld.global.u8 	%r636, [%rd345];
	cvt.u64.u32 	%rd346, %r634;
	add.s64 	%rd347, %rd344, %rd346;
	ld.global.u8 	%r637, [%rd347];
	cvt.u64.u32 	%rd348, %r635;
	add.s64 	%rd349, %rd344, %rd348;
	ld.global.u8 	%r638, [%rd349];
	mul.lo.s32 	%r639, %r50, %r636;
	cvt.rn.f64.s32 	%fd441, %r639;
	add.f64 	%fd540, %fd540, %fd441;
	mul.lo.s32 	%r640, %r50, %r637;
	cvt.rn.f64.s32 	%fd442, %r640;
	add.f64 	%fd541, %fd541, %fd442;
	mul.lo.s32 	%r641, %r50, %r638;
	cvt.rn.f64.s32 	%fd443, %r641;
	add.f64 	%fd542, %fd542, %fd443;
$L__BB0_102:
	ld.param.u32 	%r719, [_Z5sobelPhS_jjtPi_param_3];
	ld.param.u32 	%r690, [_Z5sobelPhS_jjtPi_param_2];
	setp.ge.u32 	%p152, %r105, %r690;
	mov.u32 	%r642, %ctaid.x;
	add.s32 	%r644, %r642, 2;
	setp.ge.u32 	%p153, %r644, %r719;
	or.pred  	%p154, %p152, %p153;
	@%p154 bra 	$L__BB0_104;
	ld.param.u64 	%rd413, [_Z5sobelPhS_jjtPi_param_0];
	add.s32 	%r645, %r740, -1;
	add.s32 	%r646, %r740, -2;
	cvt.u64.u32 	%rd350, %r740;
	cvta.to.global.u64 	%rd351, %rd413;
	add.s64 	%rd352, %rd351, %rd350;
	ld.global.u8 	%r647, [%rd352];
	cvt.u64.u32 	%rd353, %r645;
	add.s64 	%rd354, %rd351, %rd353;
	ld.global.u8 	%r648, [%rd354];
	cvt.u64.u32 	%rd355, %r646;
	add.s64 	%rd356, %rd351, %rd355;
	ld.global.u8 	%r649, [%rd356];
	mul.lo.s32 	%r650, %r51, %r647;
	cvt.rn.f64.s32 	%fd444, %r650;
	add.f64 	%fd540, %fd540, %fd444;
	mul.lo.s32 	%r651, %r51, %r648;
	cvt.rn.f64.s32 	%fd445, %r651;
	add.f64 	%fd541, %fd541, %fd445;
	mul.lo.s32 	%r652, %r51, %r649;
	cvt.rn.f64.s32 	%fd446, %r652;
	add.f64 	%fd542, %fd542, %fd446;
$L__BB0_104:
	ld.param.u16 	%rs3, [_Z5sobelPhS_jjtPi_param_4];
	ld.param.u32 	%r691, [_Z5sobelPhS_jjtPi_param_2];
	ld.param.u64 	%rd414, [_Z5sobelPhS_jjtPi_param_1];
	mul.f64 	%fd447, %fd540, %fd540;
	fma.rn.f64 	%fd448, %fd465, %fd465, %fd447;
	mul.f64 	%fd449, %fd541, %fd541;
	fma.rn.f64 	%fd450, %fd466, %fd466, %fd449;
	mul.f64 	%fd451, %fd542, %fd542;
	fma.rn.f64 	%fd452, %fd467, %fd467, %fd451;
	sqrt.rn.f64 	%fd453, %fd448;
	mul.f64 	%fd454, %fd453, 0d3FC0000000000000;
	sqrt.rn.f64 	%fd455, %fd450;
	mul.f64 	%fd456, %fd455, 0d3FC0000000000000;
	sqrt.rn.f64 	%fd457, %fd452;
	mul.f64 	%fd458, %fd457, 0d3FC0000000000000;
	setp.gt.f64 	%p155, %fd454, 0d406FE00000000000;
	selp.f64 	%fd459, 0d406FE00000000000, %fd454, %p155;
	cvt.rzi.u32.f64 	%r653, %fd459;
	setp.gt.f64 	%p156, %fd456, 0d406FE00000000000;
	selp.f64 	%fd460, 0d406FE00000000000, %fd456, %p156;
	cvt.rzi.u32.f64 	%r654, %fd460;
	setp.gt.f64 	%p157, %fd458, 0d406FE00000000000;
	selp.f64 	%fd461, 0d406FE00000000000, %fd458, %p157;
	cvt.rzi.u32.f64 	%r655, %fd461;
	add.s32 	%r656, %r727, -1;
	add.s32 	%r657, %r727, -2;
	cvt.u64.u32 	%rd357, %r727;
	cvta.to.global.u64 	%rd358, %rd414;
	add.s64 	%rd359, %rd358, %rd357;
	st.global.u8 	[%rd359], %r653;
	cvt.u64.u32 	%rd360, %r656;
	add.s64 	%rd361, %rd358, %rd360;
	st.global.u8 	[%rd361], %r654;
	cvt.u64.u32 	%rd362, %r657;
	add.s64 	%rd363, %rd358, %rd362;
	st.global.u8 	[%rd363], %r655;
	mul.wide.u16 	%r658, %rs3, 256;
	add.s32 	%r744, %r744, %r658;
	add.s32 	%r743, %r743, %r658;
	add.s32 	%r742, %r742, %r658;
	add.s32 	%r741, %r741, %r658;
	add.s32 	%r740, %r740, %r658;
	add.s32 	%r739, %r739, %r658;
	add.s32 	%r738, %r738, %r658;
	add.s32 	%r737, %r737, %r658;
	add.s32 	%r736, %r736, %r658;
	add.s32 	%r735, %r735, %r658;
	add.s32 	%r734, %r734, %r658;
	add.s32 	%r733, %r733, %r658;
	add.s32 	%r732, %r732, %r658;
	add.s32 	%r731, %r731, %r658;
	add.s32 	%r730, %r730, %r658;
	add.s32 	%r729, %r729, %r658;
	add.s32 	%r728, %r728, %r658;
	add.s32 	%r727, %r727, %r658;
	add.s32 	%r726, %r726, %r658;
	add.s32 	%r725, %r725, %r658;
	add.s32 	%r724, %r724, %r658;
	add.s32 	%r723, %r723, %r658;
	add.s32 	%r722, %r722, %r658;
	add.s32 	%r721, %r721, %r658;
	add.s32 	%r720, %r720, %r658;
	add.s32 	%r745, %r105, 254;
	setp.lt.u32 	%p158, %r745, %r691;
	@%p158 bra 	$L__BB0_4;
$L__BB0_105:
	ret;

}


// ===== COMPILED SASS (sm_100) =====

	.target	sm_100

	.elftype	@"ET_EXEC"


//--------------------- .note.nv.tkinfo           --------------------------
	.section	.note.nv.tkinfo,"",@"SHT_NOTE"
	.sectionflags	@"SHF_NOTE_NV_TKINFO"
	.tkinfo
        /*0018*/ 	.word	0x00000002
        /*0030*/ 	.string	""
        /*0030*/ 	.string	"ptxas"
        /*0030*/ 	.string	"Cuda compilation tools, release 13.0, V13.0.88"
        /*0030*/ 	.string	"Build cuda_13.0.r13.0/compiler.36424714_0"
        /*0030*/ 	.string	"-arch sm_100 -m 64 "



//--------------------- .note.nv.cuinfo           --------------------------
	.section	.note.nv.cuinfo,"",@"SHT_NOTE"
	.sectionflags	@"SHF_NOTE_NV_CUINFO"
        /*0018*/ 	.short	0x0002
        /*001a*/ 	.short	0x0064
        /*001c*/ 	.short	0x0082
	.zero		2


//--------------------- .nv.info                  --------------------------
	.section	.nv.info,"",@"SHT_CUDA_INFO"
	.align	4


	//----- nvinfo : EIATTR_REGCOUNT
	.align		4
        /*0000*/ 	.byte	0x04, 0x2f
        /*0002*/ 	.short	(.L_1 - .L_0)
	.align		4
.L_0:
        /*0004*/ 	.word	index@(_Z5sobelPhS_jjtPi)
        /*0008*/ 	.word	0x0000007c


	//----- nvinfo : EIATTR_FRAME_SIZE
	.align		4
.L_1:
        /*000c*/ 	.byte	0x04, 0x11
        /*000e*/ 	.short	(.L_3 - .L_2)
	.align		4
.L_2:
        /*0010*/ 	.word	index@($__internal_0_$__cuda_sm20_dsqrt_rn_f64_mediumpath_v1)
        /*0014*/ 	.word	0x00000000


	//----- nvinfo : EIATTR_FRAME_SIZE
	.align		4
.L_3:
        /*0018*/ 	.byte	0x04, 0x11
        /*001a*/ 	.short	(.L_5 - .L_4)
	.align		4
.L_4:
        /*001c*/ 	.word	index@(_Z5sobelPhS_jjtPi)
        /*0020*/ 	.word	0x00000000


	//----- nvinfo : EIATTR_MIN_STACK_SIZE
	.align		4
.L_5:
        /*0024*/ 	.byte	0x04, 0x12
        /*0026*/ 	.short	(.L_7 - .L_6)
	.align		4
.L_6:
        /*0028*/ 	.word	index@(_Z5sobelPhS_jjtPi)
        /*002c*/ 	.word	0x00000000
.L_7:


//--------------------- .nv.compat                --------------------------
	.section	.nv.compat,"",@"SHT_CUDA_COMPAT_INFO"
	.align	4
        /*0000*/ 	.byte	0x02, 0x09, 0x00, 0x00, 0x02, 0x02, 0x01, 0x00, 0x02, 0x05, 0x05, 0x00, 0x03, 0x07, 0x01, 0x01
        /*0010*/ 	.byte	0x02, 0x03, 0x00, 0x00, 0x02, 0x06, 0x01, 0x00, 0x04, 0x0b, 0x08, 0x00, 0x01, 0x00, 0x00, 0x00
        /*0020*/ 	.byte	0x00, 0x00, 0x00, 0x00


//--------------------- .nv.info._Z5sobelPhS_jjtPi --------------------------
	.section	.nv.info._Z5sobelPhS_jjtPi,"",@"SHT_CUDA_INFO"
	.sectionflags	@""
	.align	4


	//----- nvinfo : EIATTR_CUDA_API_VERSION
	.align		4
        /*0000*/ 	.byte	0x04, 0x37
        /*0002*/ 	.short	(.L_9 - .L_8)
.L_8:
        /*0004*/ 	.word	0x00000082


	//----- nvinfo : EIATTR_KPARAM_INFO
	.align		4
.L_9:
        /*0008*/ 	.byte	0x04, 0x17
        /*000a*/ 	.short	(.L_11 - .L_10)
.L_10:
        /*000c*/ 	.word	0x00000000
        /*0010*/ 	.short	0x0005
        /*0012*/ 	.short	0x0020
        /*0014*/ 	.byte	0x00, 0xf5, 0x21, 0x00


	//----- nvinfo : EIATTR_KPARAM_INFO
	.align		4
.L_11:
        /*0018*/ 	.byte	0x04, 0x17
        /*001a*/ 	.short	(.L_13 - .L_12)
.L_12:
        /*001c*/ 	.word	0x00000000
        /*0020*/ 	.short	0x0004
        /*0022*/ 	.short	0x0018
        /*0024*/ 	.byte	0x00, 0xf0, 0x09, 0x00


	//----- nvinfo : EIATTR_KPARAM_INFO
	.align		4
.L_13:
        /*0028*/ 	.byte	0x04, 0x17
        /*002a*/ 	.short	(.L_15 - .L_14)
.L_14:
        /*002c*/ 	.word	0x00000000
        /*0030*/ 	.short	0x0003
        /*0032*/ 	.short	0x0014
        /*0034*/ 	.byte	0x00, 0xf0, 0x11, 0x00


	//----- nvinfo : EIATTR_KPARAM_INFO
	.align		4
.L_15:
        /*0038*/ 	.byte	0x04, 0x17
        /*003a*/ 	.short	(.L_17 - .L_16)
.L_16:
        /*003c*/ 	.word	0x00000000
        /*0040*/ 	.short	0x0002
        /*0042*/ 	.short	0x0010
        /*0044*/ 	.byte	0x00, 0xf0, 0x11, 0x00


	//----- nvinfo : EIATTR_KPARAM_INFO
	.align		4
.L_17:
        /*0048*/ 	.byte	0x04, 0x17
        /*004a*/ 	.short	(.L_19 - .L_18)
.L_18:
        /*004c*/ 	.word	0x00000000
        /*0050*/ 	.short	0x0001
        /*0052*/ 	.short	0x0008
        /*0054*/ 	.byte	0x00, 0xf5, 0x21, 0x00


	//----- nvinfo : EIATTR_KPARAM_INFO
	.align		4
.L_19:
        /*0058*/ 	.byte	0x04, 0x17
        /*005a*/ 	.short	(.L_21 - .L_20)
.L_20:
        /*005c*/ 	.word	0x00000000
        /*0060*/ 	.short	0x0000
        /*0062*/ 	.short	0x0000
        /*0064*/ 	.byte	0x00, 0xf5, 0x21, 0x00


	//----- nvinfo : EIATTR_SPARSE_MMA_MASK
	.align		4
.L_21:
        /*0068*/ 	.byte	0x03, 0x50
        /*006a*/ 	.short	0x0000


	//----- nvinfo : EIATTR_MAXREG_COUNT
	.align		4
        /*006c*/ 	.byte	0x03, 0x1b
        /*006e*/ 	.short	0x00ff


	//----- nvinfo : EIATTR_NUM_BARRIERS
	.align		4
        /*0070*/ 	.byte	0x02, 0x4c
        /*0072*/ 	.byte	0x01
	.zero		1


	//----- nvinfo : EIATTR_MERCURY_ISA_VERSION
	.align		4
        /*0074*/ 	.byte	0x03, 0x5f
        /*0076*/ 	.short	0x0101


	//----- nvinfo : EIATTR_VRC_CTA_INIT_COUNT
	.align		4
        /*0078*/ 	.byte	0x02, 0x4a
	.zero		1
	.zero		1


	//----- nvinfo : EIATTR_EXIT_INSTR_OFFSETS
	.align		4
        /*007c*/ 	.byte	0x04, 0x1c
        /*007e*/ 	.short	(.L_23 - .L_22)


	//   ....[0]....
.L_22:
        /*0080*/ 	.word	0x00000250


	//   ....[1]....
        /*0084*/ 	.word	0x00005d60


	//----- nvinfo : EIATTR_CRS_STACK_SIZE
	.align		4
.L_23:
        /*0088*/ 	.byte	0x04, 0x1e
        /*008a*/ 	.short	(.L_25 - .L_24)
.L_24:
        /*008c*/ 	.word	0x00000000


	//----- nvinfo : EIATTR_CBANK_PARAM_SIZE
	.align		4
.L_25:
        /*0090*/ 	.byte	0x03, 0x19
        /*0092*/ 	.short	0x0028


	//----- nvinfo : EIATTR_PARAM_CBANK
	.align		4
        /*0094*/ 	.byte	0x04, 0x0a
        /*0096*/ 	.short	(.L_27 - .L_26)
	.align		4
.L_26:
        /*0098*/ 	.word	index@(.nv.constant0._Z5sobelPhS_jjtPi)
        /*009c*/ 	.short	0x0380
        /*009e*/ 	.short	0x0028


	//----- nvinfo : EIATTR_SW_WAR
	.align		4
.L_27:
        /*00a0*/ 	.byte	0x04, 0x36
        /*00a2*/ 	.short	(.L_29 - .L_28)
.L_28:
        /*00a4*/ 	.word	0x00000008
.L_29:


//--------------------- .nv.callgraph             --------------------------
	.section	.nv.callgraph,"",@"SHT_CUDA_CALLGRAPH"
	.align	4
	.sectionentsize	8
	.align		4
        /*0000*/ 	.word	0x00000000
	.align		4
        /*0004*/ 	.word	0xffffffff
	.align		4
        /*0008*/ 	.word	0x00000000
	.align		4
        /*000c*/ 	.word	0xfffffffe
	.align		4
        /*0010*/ 	.word	0x00000000
	.align		4
        /*0014*/ 	.word	0xfffffffd
	.align		4
        /*0018*/ 	.word	0x00000000
	.align		4
        /*001c*/ 	.word	0xfffffffc


//--------------------- .text._Z5sobelPhS_jjtPi   --------------------------
	.section	.text._Z5sobelPhS_jjtPi,"ax",@progbits
	.align	128
        .global         _Z5sobelPhS_jjtPi
        .type           _Z5sobelPhS_jjtPi,@function
        .size           _Z5sobelPhS_jjtPi,(.L_x_114 - _Z5sobelPhS_jjtPi)
        .other          _Z5sobelPhS_jjtPi,@"STO_CUDA_ENTRY STV_DEFAULT"
_Z5sobelPhS_jjtPi:
.text._Z5sobelPhS_jjtPi:
[----:B------:R-:W-:Y:S01]  /*0000*/  LDC R1, c[0x0][0x37c] ;  /* 0x0000df00ff017b82 */ /* 0x000fe20000000800 */
[----:B------:R-:W0:Y:S07]  /*0010*/  S2R R3, SR_TID.X ;  /* 0x0000000000037919 */ /* 0x000e2e0000002100 */
[----:B------:R-:W1:Y:S01]  /*0020*/  LDC R69, c[0x0][0x390] ;  /* 0x0000e400ff457b82 */ /* 0x000e620000000800 */
[----:B------:R-:W2:Y:S01]  /*0030*/  LDCU.64 UR6, c[0x0][0x358] ;  /* 0x00006b00ff0677ac */ /* 0x000ea20008000a00 */
[----:B------:R-:W-:Y:S01]  /*0040*/  BSSY.RECONVERGENT B0, `(.L_x_0) ;  /* 0x000001f000007945 */ /* 0x000fe20003800200 */
[----:B0-----:R-:W-:-:S02]  /*0050*/  ISETP.GT.U32.AND P0, PT, R3, 0x4, PT ;  /* 0x000000040300780c */ /* 0x001fc40003f04070 */
[----:B-1----:R-:W-:-:S11]  /*0060*/  ISETP.GE.U32.AND P1, PT, R3, R69, PT ;  /* 0x000000450300720c */ /* 0x002fd60003f26070 */
[----:B--2---:R-:W-:Y:S05]  /*0070*/  @P0 BRA `(.L_x_1) ;  /* 0x00000000006c0947 */ /* 0x004fea0003800000 */
[----:B------:R-:W0:Y:S01]  /*0080*/  LDC.64 R4, c[0x0][0x3a0] ;  /* 0x0000e800ff047b82 */ /* 0x000e220000000a00 */
[----:B------:R-:W-:-:S04]  /*0090*/  IMAD R7, R3, 0x5, RZ ;  /* 0x0000000503077824 */ /* 0x000fc800078e02ff */
[----:B0-----:R-:W-:-:S05]  /*00a0*/  IMAD.WIDE.U32 R4, R7, 0x4, R4 ;  /* 0x0000000407047825 */ /* 0x001fca00078e0004 */
[----:B------:R-:W2:Y:S04]  /*00b0*/  LDG.E R7, desc[UR6][R4.64] ;  /* 0x0000000604077981 */ /* 0x000ea8000c1e1900 */
[----:B------:R-:W3:Y:S04]  /*00c0*/  LDG.E R9, desc[UR6][R4.64+0x4] ;  /* 0x0000040604097981 */ /* 0x000ee8000c1e1900 */
[----:B------:R-:W4:Y:S04]  /*00d0*/  LDG.E R11, desc[UR6][R4.64+0x8] ;  /* 0x00000806040b7981 */ /* 0x000f28000c1e1900 */
[----:B------:R-:W5:Y:S04]  /*00e0*/  LDG.E R13, desc[UR6][R4.64+0xc] ;  /* 0x00000c06040d7981 */ /* 0x000f68000c1e1900 */
[----:B------:R-:W5:Y:S04]  /*00f0*/  LDG.E R15, desc[UR6][R4.64+0x10] ;  /* 0x00001006040f7981 */ /* 0x000f68000c1e1900 */
[----:B------:R-:W5:Y:S04]  /*0100*/  LDG.E R17, desc[UR6][R4.64+0x64] ;  /* 0x0000640604117981 */ /* 0x000f68000c1e1900 */
[----:B------:R-:W5:Y:S04]  /*0110*/  LDG.E R19, desc[UR6][R4.64+0x68] ;  /* 0x0000680604137981 */ /* 0x000f68000c1e1900 */
[----:B------:R-:W5:Y:S04]  /*0120*/  LDG.E R21, desc[UR6][R4.64+0x6c] ;  /* 0x00006c0604157981 */ /* 0x000f68000c1e1900 */
[----:B------:R-:W5:Y:S04]  /*0130*/  LDG.E R23, desc[UR6][R4.64+0x70] ;  /* 0x0000700604177981 */ /* 0x000f68000c1e1900 */
[----:B------:R-:W5:Y:S01]  /*0140*/  LDG.E R25, desc[UR6][R4.64+0x74] ;  /* 0x0000740604197981 */ /* 0x000f62000c1e1900 */
[----:B------:R-:W-:Y:S01]  /*0150*/  MOV R0, 0x400 ;  /* 0x0000040000007802 */ /* 0x000fe20000000f00 */
[----:B------:R-:W0:Y:S03]  /*0160*/  S2R R27, SR_CgaCtaId ;  /* 0x00000000001b7919 */ /* 0x000e260000008800 */
[----:B0-----:R-:W-:-:S05]  /*0170*/  LEA R0, R27, R0, 0x18 ;  /* 0x000000001b007211 */ /* 0x001fca00078ec0ff */
[----:B------:R-:W-:-:S05]  /*0180*/  IMAD R0, R3, 0x14, R0 ;  /* 0x0000001403007824 */ /* 0x000fca00078e0200 */
[----:B--2---:R0:W-:Y:S04]  /*0190*/  STS [R0], R7 ;  /* 0x0000000700007388 */ /* 0x0041e80000000800 */
[----:B---3--:R0:W-:Y:S04]  /*01a0*/  STS [R0+0x4], R9 ;  /* 0x0000040900007388 */ /* 0x0081e80000000800 */
[----:B----4-:R0:W-:Y:S04]  /*01b0*/  STS [R0+0x8], R11 ;  /* 0x0000080b00007388 */ /* 0x0101e80000000800 */
[----:B-----5:R0:W-:Y:S04]  /*01c0*/  STS [R0+0xc], R13 ;  /* 0x00000c0d00007388 */ /* 0x0201e80000000800 */
[----:B------:R0:W-:Y:S04]  /*01d0*/  STS [R0+0x10], R15 ;  /* 0x0000100f00007388 */ /* 0x0001e80000000800 */
[----:B------:R0:W-:Y:S04]  /*01e0*/  STS [R0+0x64], R17 ;  /* 0x0000641100007388 */ /* 0x0001e80000000800 */
[----:B------:R0:W-:Y:S04]  /*01f0*/  STS [R0+0x68], R19 ;  /* 0x0000681300007388 */ /* 0x0001e80000000800 */
[----:B------:R0:W-:Y:S04]  /*0200*/  STS [R0+0x6c], R21 ;  /* 0x00006c1500007388 */ /* 0x0001e80000000800 */
[----:B------:R0:W-:Y:S04]  /*0210*/  STS [R0+0x70], R23 ;  /* 0x0000701700007388 */ /* 0x0001e80000000800 */
[----:B------:R0:W-:Y:S02]  /*0220*/  STS [R0+0x74], R25 ;  /* 0x0000741900007388 */ /* 0x0001e40000000800 */
.L_x_1:
[----:B------:R-:W-:Y:S05]  /*0230*/  BSYNC.RECONVERGENT B0 ;  /* 0x0000000000007941 */ /* 0x000fea0003800200 */
.L_x_0:
[----:B------:R-:W-:Y:S06]  /*0240*/  BAR.SYNC.DEFER_BLOCKING 0x0 ;  /* 0x0000000000007b1d */ /* 0x000fec0000010000 */
[----:B------:R-:W-:Y:S05]  /*0250*/  @P1 EXIT ;  /* 0x000000000000194d */ /* 0x000fea0003800000 */
[----:B------:R-:W1:Y:S01]  /*0260*/  S2UR UR5, SR_CgaCtaId ;  /* 0x00000000000579c3 */ /* 0x000e620000008800 */
[----:B------:R-:W0:Y:S01]  /*0270*/  S2R R6, SR_CTAID.X ;  /* 0x0000000000067919 */ /* 0x000e220000002500 */
[----:B------:R-:W-:Y:S01]  /*0280*/  UMOV UR4, 0x400 ;  /* 0x0000040000047882 */ /* 0x000fe20000000000 */
[----:B------:R-:W2:Y:S01]  /*0290*/  LDCU UR12, c[0x0][0x390] ;  /* 0x00007200ff0c77ac */ /* 0x000ea20008000800 */
[----:B------:R-:W3:Y:S04]  /*02a0*/  LDCU.64 UR8, c[0x0][0x380] ;  /* 0x00007000ff0877ac */ /* 0x000ee80008000a00 */
[----:B------:R-:W4:Y:S01]  /*02b0*/  LDC R75, c[0x0][0x398] ;  /* 0x0000e600ff4b7b82 */ /* 0x000f220000000800 */
[----:B------:R-:W0:Y:S01]  /*02c0*/  LDCU.64 UR10, c[0x0][0x388] ;  /* 0x00007100ff0a77ac */ /* 0x000e220008000a00 */
[----:B-1----:R-:W-:Y:S01]  /*02d0*/  ULEA UR4, UR5, UR4, 0x18 ;  /* 0x0000000405047291 */ /* 0x002fe2000f8ec0ff */
[----:B----4-:R-:W-:-:S08]  /*02e0*/  LOP3.LUT R75, R75, 0xffff, RZ, 0xc0, !PT ;  /* 0x0000ffff4b4b7812 */ /* 0x010fd000078ec0ff */
[----:B------:R-:W1:Y:S01]  /*02f0*/  LDS.64 R80, [UR4+0xc0] ;  /* 0x0000c004ff507984 */ /* 0x000e620008000a00 */
[C---:B0-----:R-:W-:Y:S02]  /*0300*/  VIADD R0, R6.reuse, 0xfffffffe ;  /* 0xfffffffe06007836 */ /* 0x041fe40000000000 */
[-C--:B------:R-:W-:Y:S01]  /*0310*/  IMAD R6, R6, R69.reuse, R3 ;  /* 0x0000004506067224 */ /* 0x080fe200078e0203 */
[----:B------:R-:W0:Y:S01]  /*0320*/  LDS.128 R64, [UR4] ;  /* 0x00000004ff407984 */ /* 0x000e220008000c00 */
[CC--:B------:R-:W-:Y:S02]  /*0330*/  IMAD R2, R0.reuse, R69.reuse, R69 ;  /* 0x0000004500027224 */ /* 0x0c0fe400078e0245 */
[----:B------:R-:W-:Y:S01]  /*0340*/  IMAD R4, R0, R69, R3 ;  /* 0x0000004500047224 */ /* 0x000fe200078e0203 */
[----:B------:R-:W4:Y:S01]  /*0350*/  LDS.128 R60, [UR4+0x10] ;  /* 0x00001004ff3c7984 */ /* 0x000f220008000c00 */
[C---:B------:R-:W-:Y:S01]  /*0360*/  IADD3 R16, PT, PT, R6.reuse, -0x1, RZ ;  /* 0xffffffff06107810 */ /* 0x040fe20007ffe0ff */
[----:B------:R-:W-:Y:S01]  /*0370*/  VIADD R18, R6, 0xfffffffe ;  /* 0xfffffffe06127836 */ /* 0x000fe20000000000 */
[----:B------:R-:W-:Y:S01]  /*0380*/  IADD3 R12, PT, PT, R3, R2, RZ ;  /* 0x00000002030c7210 */ /* 0x000fe20007ffe0ff */
[----:B------:R-:W0:Y:S01]  /*0390*/  LDS.128 R56, [UR4+0x20] ;  /* 0x00002004ff387984 */ /* 0x000e220008000c00 */
[----:B------:R-:W-:Y:S01]  /*03a0*/  IMAD R8, R69, 0x2, R2 ;  /* 0x0000000245087824 */ /* 0x000fe200078e0202 */
[----:B------:R-:W-:Y:S01]  /*03b0*/  IADD3 R70, PT, PT, R4, -0x2, RZ ;  /* 0xfffffffe04467810 */ /* 0x000fe20007ffe0ff */
[----:B------:R-:W-:Y:S01]  /*03c0*/  VIADD R14, R6, 0x2 ;  /* 0x00000002060e7836 */ /* 0x000fe20000000000 */
[----:B------:R-:W0:Y:S01]  /*03d0*/  LDS.128 R52, [UR4+0x30] ;  /* 0x00003004ff347984 */ /* 0x000e220008000c00 */
[----:B------:R-:W-:-:S02]  /*03e0*/  IMAD R0, R75, R6, 0x2 ;  /* 0x000000024b007424 */ /* 0x000fc400078e0206 */
[C---:B------:R-:W-:Y:S01]  /*03f0*/  VIADD R68, R4.reuse, 0xffffffff ;  /* 0xffffffff04447836 */ /* 0x040fe20000000000 */
[----:B------:R-:W0:Y:S01]  /*0400*/  LDS.128 R48, [UR4+0x50] ;  /* 0x00005004ff307984 */ /* 0x000e220008000c00 */
[C---:B------:R-:W-:Y:S02]  /*0410*/  IMAD R5, R75.reuse, R16, 0x2 ;  /* 0x000000024b057424 */ /* 0x040fe400078e0210 */
[----:B------:R-:W-:Y:S01]  /*0420*/  IMAD R6, R75, R18, 0x2 ;  /* 0x000000024b067424 */ /* 0x000fe200078e0212 */
[----:B------:R-:W0:Y:S01]  /*0430*/  LDS.128 R44, [UR4+0x40] ;  /* 0x00004004ff2c7984 */ /* 0x000e220008000c00 */
[C-C-:B------:R-:W-:Y:S01]  /*0440*/  IADD3 R18, PT, PT, R3.reuse, R69, R8.reuse ;  /* 0x0000004503127210 */ /* 0x140fe20007ffe008 */
[----:B------:R-:W-:Y:S02]  /*0450*/  IMAD.IADD R16, R3, 0x1, R8 ;  /* 0x0000000103107824 */ /* 0x000fe400078e0208 */
[----:B------:R-:W0:Y:S01]  /*0460*/  LDS.128 R40, [UR4+0x60] ;  /* 0x00006004ff287984 */ /* 0x000e220008000c00 */
[----:B------:R-:W-:Y:S01]  /*0470*/  VIADD R10, R4, 0x2 ;  /* 0x00000002040a7836 */ /* 0x000fe20000000000 */
[----:B------:R-:W-:Y:S01]  /*0480*/  IADD3 R78, PT, PT, R18, -0x2, RZ ;  /* 0xfffffffe124e7810 */ /* 0x000fe20007ffe0ff */
[C---:B------:R-:W-:Y:S01]  /*0490*/  IMAD R2, R75.reuse, R4, 0x2 ;  /* 0x000000024b027424 */ /* 0x040fe200078e0204 */
[----:B------:R-:W0:Y:S01]  /*04a0*/  LDS.128 R36, [UR4+0x70] ;  /* 0x00007004ff247984 */ /* 0x000e220008000c00 */
[C---:B------:R-:W-:Y:S01]  /*04b0*/  IMAD R4, R75.reuse, R14, 0x2 ;  /* 0x000000024b047424 */ /* 0x040fe200078e020e */
[----:B------:R-:W-:Y:S01]  /*04c0*/  IADD3 R14, PT, PT, R12, 0x2, RZ ;  /* 0x000000020c0e7810 */ /* 0x000fe20007ffe0ff */
[C---:B------:R-:W-:Y:S01]  /*04d0*/  IMAD R9, R75.reuse, R68, 0x2 ;  /* 0x000000024b097424 */ /* 0x040fe200078e0244 */
[----:B------:R-:W0:Y:S01]  /*04e0*/  LDS.128 R32, [UR4+0x80] ;  /* 0x00008004ff207984 */ /* 0x000e220008000c00 */
[C---:B------:R-:W-:Y:S01]  /*04f0*/  VIADD R68, R16.reuse, 0x2 ;  /* 0x0000000210447836 */ /* 0x040fe20000000000 */
[----:B------:R-:W-:Y:S01]  /*0500*/  IADD3 R82, PT, PT, R16, -0x2, RZ ;  /* 0xfffffffe10527810 */ /* 0x000fe20007ffe0ff */
[----:B------:R-:W-:Y:S01]  /*0510*/  VIADD R72, R12, 0xffffffff ;  /* 0xffffffff0c487836 */ /* 0x000fe20000000000 */
[----:B------:R-:W0:Y:S01]  /*0520*/  LDS.128 R28, [UR4+0xa0] ;  /* 0x0000a004ff1c7984 */ /* 0x000e220008000c00 */
[----:B------:R-:W-:-:S02]  /*0530*/  IMAD R8, R75, R10, 0x2 ;  /* 0x000000024b087424 */ /* 0x000fc400078e020a */
[C---:B------:R-:W-:Y:S01]  /*0540*/  IMAD R11, R75.reuse, R70, 0x2 ;  /* 0x000000024b0b7424 */ /* 0x040fe200078e0246 */
[----:B------:R-:W0:Y:S01]  /*0550*/  LDS.128 R24, [UR4+0xb0] ;  /* 0x0000b004ff187984 */ /* 0x000e220008000c00 */
[----:B------:R-:W-:Y:S02]  /*0560*/  VIADD R74, R16, 0xffffffff ;  /* 0xffffffff104a7836 */ /* 0x000fe40000000000 */
[C---:B------:R-:W-:Y:S01]  /*0570*/  IMAD R17, R75.reuse, R18, 0x2 ;  /* 0x000000024b117424 */ /* 0x040fe200078e0212 */
[----:B------:R-:W0:Y:S01]  /*0580*/  LDS.128 R20, [UR4+0x90] ;  /* 0x00009004ff147984 */ /* 0x000e220008000c00 */
[----:B------:R-:W-:Y:S02]  /*0590*/  VIADD R84, R12, 0xfffffffe ;  /* 0xfffffffe0c547836 */ /* 0x000fe40000000000 */
[C---:B------:R-:W-:Y:S01]  /*05a0*/  IMAD R10, R75.reuse, R12, 0x2 ;  /* 0x000000024b0a7424 */ /* 0x040fe200078e020c */
[----:B------:R-:W-:Y:S01]  /*05b0*/  IADD3 R12, PT, PT, R75, R2, RZ ;  /* 0x000000024b0c7210 */ /* 0x000fe20007ffe0ff */
[----:B------:R-:W-:-:S02]  /*05c0*/  VIADD R70, R18, 0x2 ;  /* 0x0000000212467836 */ /* 0x000fc40000000000 */
[----:B------:R-:W-:Y:S02]  /*05d0*/  VIADD R76, R18, 0xffffffff ;  /* 0xffffffff124c7836 */ /* 0x000fe40000000000 */
[C---:B------:R-:W-:Y:S02]  /*05e0*/  IMAD R16, R75.reuse, R16, 0x2 ;  /* 0x000000024b107424 */ /* 0x040fe400078e0210 */
[C---:B------:R-:W-:Y:S02]  /*05f0*/  IMAD R13, R75.reuse, R14, 0x2 ;  /* 0x000000024b0d7424 */ /* 0x040fe400078e020e */
[C---:B------:R-:W-:Y:S02]  /*0600*/  IMAD R19, R75.reuse, R68, 0x2 ;  /* 0x000000024b137424 */ /* 0x040fe400078e0244 */
[C---:B------:R-:W-:Y:S02]  /*0610*/  IMAD R14, R75.reuse, R72, 0x2 ;  /* 0x000000024b0e7424 */ /* 0x040fe400078e0248 */
[C---:B------:R-:W-:Y:S01]  /*0620*/  IMAD R68, R75.reuse, R74, 0x2 ;  /* 0x000000024b447424 */ /* 0x040fe200078e024a */
[C---:B------:R-:W-:Y:S01]  /*0630*/  IADD3 R74, PT, PT, R75.reuse, R17, RZ ;  /* 0x000000114b4a7210 */ /* 0x040fe20007ffe0ff */
[----:B------:R-:W-:-:S02]  /*0640*/  IMAD.IADD R7, R75, 0x1, R0 ;  /* 0x000000014b077824 */ /* 0x000fc400078e0200 */
[C---:B------:R-:W-:Y:S02]  /*0650*/  IMAD R15, R75.reuse, R84, 0x2 ;  /* 0x000000024b0f7424 */ /* 0x040fe400078e0254 */
[C---:B------:R-:W-:Y:S02]  /*0660*/  IMAD.IADD R18, R75.reuse, 0x1, R10 ;  /* 0x000000014b127824 */ /* 0x040fe400078e020a */
[C---:B------:R-:W-:Y:S02]  /*0670*/  IMAD R69, R75.reuse, R82, 0x2 ;  /* 0x000000024b457424 */ /* 0x040fe400078e0252 */
[C---:B------:R-:W-:Y:S02]  /*0680*/  IMAD R70, R75.reuse, R70, 0x2 ;  /* 0x000000024b467424 */ /* 0x040fe400078e0246 */
[C---:B------:R-:W-:Y:S02]  /*0690*/  IMAD R71, R75.reuse, R76, 0x2 ;  /* 0x000000024b477424 */ /* 0x040fe400078e024c */
[----:B------:R-:W-:-:S02]  /*06a0*/  IMAD R72, R75, R78, 0x2 ;  /* 0x000000024b487424 */ /* 0x000fc400078e024e */
[----:B-1234-:R-:W-:-:S07]  /*06b0*/  IMAD.IADD R73, R75, 0x1, R16 ;  /* 0x000000014b497824 */ /* 0x01efce00078e0210 */
.L_x_108:
[----:B------:R-:W1:Y:S01]  /*06c0*/  S2R R76, SR_CTAID.X ;  /* 0x00000000004c7919 */ /* 0x000e620000002500 */
[----:B------:R-:W2:Y:S01]  /*06d0*/  LDC.64 R82, c[0x0][0x390] ;  /* 0x0000e400ff527b82 */ /* 0x000ea20000000a00 */
[C---:B------:R-:W-:Y:S01]  /*06e0*/  VIADD R75, R3.reuse, 0xfffffffe ;  /* 0xfffffffe034b7836 */ /* 0x040fe20000000000 */
[C---:B------:R-:W-:Y:S01]  /*06f0*/  IADD3 R77, PT, PT, R3.reuse, -0x1, RZ ;  /* 0xffffffff034d7810 */ /* 0x040fe20007ffe0ff */
[C---:B------:R-:W-:Y:S01]  /*0700*/  VIADD R79, R3.reuse, 0x1 ;  /* 0x00000001034f7836 */ /* 0x040fe20000000000 */
[----:B------:R-:W-:Y:S01]  /*0710*/  IADD3 R103, PT, PT, R3, 0x2, RZ ;  /* 0x0000000203677810 */ /* 0x000fe20007ffe0ff */
[----:B------:R-:W-:Y:S01]  /*0720*/  BSSY.RECONVERGENT B0, `(.L_x_2) ;  /* 0x0000025000007945 */ /* 0x000fe20003800200 */
[----:B------:R-:W-:Y:S02]  /*0730*/  CS2R R84, SRZ ;  /* 0x0000000000547805 */ /* 0x000fe4000001ff00 */
[----:B------:R-:W-:Y:S02]  /*0740*/  CS2R R88, SRZ ;  /* 0x0000000000587805 */ /* 0x000fe4000001ff00 */
[----:B------:R-:W-:-:S02]  /*0750*/  CS2R R86, SRZ ;  /* 0x0000000000567805 */ /* 0x000fc4000001ff00 */
[----:B--2---:R-:W-:-:S04]  /*0760*/  ISETP.GE.U32.AND P0, PT, R75, R82, PT ;  /* 0x000000524b00720c */ /* 0x004fc80003f06070 */
[----:B------:R-:W-:Y:S01]  /*0770*/  ISETP.GT.U32.AND P0, PT, R3, 0x1, !P0 ;  /* 0x000000010300780c */ /* 0x000fe20004704070 */
[----:B-1----:R-:W-:-:S05]  /*0780*/  VIADD R78, R76, 0xfffffffe ;  /* 0xfffffffe4c4e7836 */ /* 0x002fca0000000000 */
[----:B------:R-:W-:Y:S01]  /*0790*/  ISETP.GE.U32.AND P3, PT, R78, R83, PT ;  /* 0x000000534e00720c */ /* 0x000fe20003f66070 */
[----:B------:R-:W-:-:S03]  /*07a0*/  VIADD R78, R76, 0xffffffff ;  /* 0xffffffff4c4e7836 */ /* 0x000fc60000000000 */
[----:B------:R-:W-:Y:S02]  /*07b0*/  ISETP.GT.U32.AND P3, PT, R76, 0x1, !P3 ;  /* 0x000000014c00780c */ /* 0x000fe40005f64070 */
[----:B------:R-:W-:Y:S02]  /*07c0*/  ISETP.GE.U32.AND P2, PT, R78, R83, PT ;  /* 0x000000534e00720c */ /* 0x000fe40003f46070 */
[----:B------:R-:W-:Y:S02]  /*07d0*/  PLOP3.LUT P0, PT, P0, P3, PT, 0x80, 0x8 ;  /* 0x000000000008781c */ /* 0x000fe40000707070 */
[-C--:B------:R-:W-:Y:S02]  /*07e0*/  ISETP.LT.U32.AND P6, PT, R77, R82.reuse, P3 ;  /* 0x000000524d00720c */ /* 0x080fe40001fc1070 */
[-C--:B------:R-:W-:Y:S02]  /*07f0*/  ISETP.LT.U32.AND P5, PT, R3, R82.reuse, P3 ;  /* 0x000000520300720c */ /* 0x080fe40001fa1070 */
[----:B------:R-:W-:-:S02]  /*0800*/  ISETP.GE.U32.OR P4, PT, R103, R82, !P3 ;  /* 0x000000526700720c */ /* 0x000fc40005f86470 */
[----:B------:R-:W-:Y:S02]  /*0810*/  ISETP.LT.U32.AND P1, PT, R79, R82, P3 ;  /* 0x000000524f00720c */ /* 0x000fe40001f21070 */
[----:B------:R-:W-:Y:S02]  /*0820*/  P2R R104, PR, RZ, 0x40 ;  /* 0x00000040ff687803 */ /* 0x000fe40000000000 */
[----:B------:R-:W-:Y:S02]  /*0830*/  P2R R105, PR, RZ, 0x20 ;  /* 0x00000020ff697803 */ /* 0x000fe40000000000 */
[----:B------:R-:W-:Y:S01]  /*0840*/  P2R R106, PR, RZ, 0x10 ;  /* 0x00000010ff6a7803 */ /* 0x000fe20000000000 */
[----:B------:R-:W-:Y:S06]  /*0850*/  @!P0 BRA `(.L_x_3) ;  /* 0x0000000000448947 */ /* 0x000fec0003800000 */
[C---:B------:R-:W-:Y:S01]  /*0860*/  IADD3 R94, P3, PT, R11.reuse, UR8, RZ ;  /* 0x000000080b5e7c10 */ /* 0x040fe2000ff7e0ff */
[C---:B------:R-:W-:Y:S01]  /*0870*/  VIADD R92, R11.reuse, 0xffffffff ;  /* 0xffffffff0b5c7836 */ /* 0x040fe20000000000 */
[----:B------:R-:W-:-:S03]  /*0880*/  IADD3 R90, PT, PT, R11, -0x2, RZ ;  /* 0xfffffffe0b5a7810 */ /* 0x000fc60007ffe0ff */
[----:B------:R-:W-:Y:S01]  /*0890*/  IMAD.X R95, RZ, RZ, UR9, P3 ;  /* 0x00000009ff5f7e24 */ /* 0x000fe200098e06ff */
[----:B------:R-:W-:-:S05]  /*08a0*/  IADD3 R92, P3, PT, R92, UR8, RZ ;  /* 0x000000085c5c7c10 */ /* 0x000fca000ff7e0ff */
[----:B------:R-:W-:Y:S01]  /*08b0*/  IMAD.X R93, RZ, RZ, UR9, P3 ;  /* 0x00000009ff5d7e24 */ /* 0x000fe200098e06ff */
[----:B------:R-:W-:Y:S01]  /*08c0*/  IADD3 R90, P3, PT, R90, UR8, RZ ;  /* 0x000000085a5a7c10 */ /* 0x000fe2000ff7e0ff */
[----:B------:R-:W0:Y:S04]  /*08d0*/  LDG.E.U8 R95, desc[UR6][R94.64] ;  /* 0x000000065e5f7981 */ /* 0x000e28000c1e1100 */
[----:B------:R-:W-:Y:S01]  /*08e0*/  IMAD.X R91, RZ, RZ, UR9, P3 ;  /* 0x00000009ff5b7e24 */ /* 0x000fe200098e06ff */
[----:B------:R-:W2:Y:S05]  /*08f0*/  LDG.E.U8 R93, desc[UR6][R92.64] ;  /* 0x000000065c5d7981 */ /* 0x000eaa000c1e1100 */
[----:B------:R-:W3:Y:S01]  /*0900*/  LDG.E.U8 R91, desc[UR6][R90.64] ;  /* 0x000000065a5b7981 */ /* 0x000ee2000c1e1100 */
[----:B0-----:R-:W-:-:S02]  /*0910*/  IMAD R84, R64, R95, RZ ;  /* 0x0000005f40547224 */ /* 0x001fc400078e02ff */
[----:B--2---:R-:W-:-:S04]  /*0920*/  IMAD R88, R64, R93, RZ ;  /* 0x0000005d40587224 */ /* 0x004fc800078e02ff */
[----:B------:R-:W1:Y:S01]  /*0930*/  I2F.F64 R84, R84 ;  /* 0x0000005400547312 */ /* 0x000e620000201c00 */
[----:B---3--:R-:W-:-:S07]  /*0940*/  IMAD R86, R64, R91, RZ ;  /* 0x0000005b40567224 */ /* 0x008fce00078e02ff */
[----:B------:R-:W2:Y:S08]  /*0950*/  I2F.F64 R88, R88 ;  /* 0x0000005800587312 */ /* 0x000eb00000201c00 */
[----:B-1----:R-:W3:Y:S02]  /*0960*/  I2F.F64 R86, R86 ;  /* 0x0000005600567312 */ /* 0x002ee40000201c00 */
.L_x_3:
[----:B------:R-:W-:Y:S05]  /*0970*/  BSYNC.RECONVERGENT B0 ;  /* 0x0000000000007941 */ /* 0x000fea0003800200 */
.L_x_2:
[----:B------:R-:W-:Y:S04]  /*0980*/  BSSY.RECONVERGENT B0, `(.L_x_4) ;  /* 0x0000016000007945 */ /* 0x000fe80003800200 */
[----:B------:R-:W-:Y:S05]  /*0990*/  @!P6 BRA `(.L_x_5) ;  /* 0x000000000050e947 */ /* 0x000fea0003800000 */
[C---:B------:R-:W-:Y:S01]  /*09a0*/  IADD3 R94, P3, PT, R9.reuse, UR8, RZ ;  /* 0x00000008095e7c10 */ /* 0x040fe2000ff7e0ff */
[C---:B------:R-:W-:Y:S01]  /*09b0*/  VIADD R90, R9.reuse, 0xfffffffe ;  /* 0xfffffffe095a7836 */ /* 0x040fe20000000000 */
[----:B------:R-:W-:-:S03]  /*09c0*/  IADD3 R92, PT, PT, R9, -0x1, RZ ;  /* 0xffffffff095c7810 */ /* 0x000fc60007ffe0ff */
[----:B------:R-:W-:Y:S01]  /*09d0*/  IMAD.X R95, RZ, RZ, UR9, P3 ;  /* 0x00000009ff5f7e24 */ /* 0x000fe200098e06ff */
[----:B------:R-:W-:-:S04]  /*09e0*/  IADD3 R92, P3, PT, R92, UR8, RZ ;  /* 0x000000085c5c7c10 */ /* 0x000fc8000ff7e0ff */
[----:B------:R-:W-:Y:S01]  /*09f0*/  IADD3.X R93, PT, PT, RZ, UR9, RZ, P3, !PT ;  /* 0x00000009ff5d7c10 */ /* 0x000fe20009ffe4ff */
[----:B------:R-:W4:Y:S01]  /*0a00*/  LDG.E.U8 R94, desc[UR6][R94.64] ;  /* 0x000000065e5e7981 */ /* 0x000f22000c1e1100 */
[----:B------:R-:W-:-:S03]  /*0a10*/  IADD3 R90, P3, PT, R90, UR8, RZ ;  /* 0x000000085a5a7c10 */ /* 0x000fc6000ff7e0ff */
[----:B------:R-:W5:Y:S02]  /*0a20*/  LDG.E.U8 R92, desc[UR6][R92.64] ;  /* 0x000000065c5c7981 */ /* 0x000f64000c1e1100 */
[----:B------:R-:W-:-:S05]  /*0a30*/  IMAD.X R91, RZ, RZ, UR9, P3 ;  /* 0x00000009ff5b7e24 */ /* 0x000fca00098e06ff */
[----:B------:R-:W2:Y:S01]  /*0a40*/  LDG.E.U8 R90, desc[UR6][R90.64] ;  /* 0x000000065a5a7981 */ /* 0x000ea2000c1e1100 */
[C---:B----4-:R-:W-:Y:S02]  /*0a50*/  IMAD R100, R61.reuse, R94, RZ ;  /* 0x0000005e3d647224 */ /* 0x050fe400078e02ff */
[C---:B-----5:R-:W-:Y:S02]  /*0a60*/  IMAD R98, R61.reuse, R92, RZ ;  /* 0x0000005c3d627224 */ /* 0x060fe400078e02ff */
[----:B--2---:R-:W-:Y:S02]  /*0a70*/  IMAD R96, R61, R90, RZ ;  /* 0x0000005a3d607224 */ /* 0x004fe400078e02ff */
[----:B------:R-:W1:Y:S08]  /*0a80*/  I2F.F64 R100, R100 ;  /* 0x0000006400647312 */ /* 0x000e700000201c00 */
[----:B------:R-:W2:Y:S08]  /*0a90*/  I2F.F64 R98, R98 ;  /* 0x0000006200627312 */ /* 0x000eb00000201c00 */
[----:B------:R-:W3:Y:S01]  /*0aa0*/  I2F.F64 R96, R96 ;  /* 0x0000006000607312 */ /* 0x000ee20000201c00 */
[----:B-1----:R-:W-:-:S02]  /*0ab0*/  DADD R84, R84, R100 ;  /* 0x0000000054547229 */ /* 0x002fc40000000064 */
[----:B--2---:R-:W-:Y:S02]  /*0ac0*/  DADD R88, R88, R98 ;  /* 0x0000000058587229 */ /* 0x004fe40000000062 */
[----:B---3--:R-:W-:-:S11]  /*0ad0*/  DADD R86, R86, R96 ;  /* 0x0000000056567229 */ /* 0x008fd60000000060 */
.L_x_5:
[----:B------:R-:W-:Y:S05]  /*0ae0*/  BSYNC.RECONVERGENT B0 ;  /* 0x0000000000007941 */ /* 0x000fea0003800200 */
.L_x_4:
[----:B------:R-:W-:Y:S04]  /*0af0*/  BSSY.RECONVERGENT B0, `(.L_x_6) ;  /* 0x0000016000007945 */ /* 0x000fe80003800200 */
[----:B------:R-:W-:Y:S05]  /*0b00*/  @!P5 BRA `(.L_x_7) ;  /* 0x000000000050d947 */ /* 0x000fea0003800000 */
[C---:B------:R-:W-:Y:S01]  /*0b10*/  IADD3 R94, P3, PT, R2.reuse, UR8, RZ ;  /* 0x00000008025e7c10 */ /* 0x040fe2000ff7e0ff */
[C---:B------:R-:W-:Y:S02]  /*0b20*/  VIADD R92, R2.reuse, 0xffffffff ;  /* 0xffffffff025c7836 */ /* 0x040fe40000000000 */
[----:B------:R-:W-:Y:S01]  /*0b30*/  VIADD R90, R2, 0xfffffffe ;  /* 0xfffffffe025a7836 */ /* 0x000fe20000000000 */
[----:B------:R-:W-:Y:S02]  /*0b40*/  IADD3.X R95, PT, PT, RZ, UR9, RZ, P3, !PT ;  /* 0x00000009ff5f7c10 */ /* 0x000fe40009ffe4ff */
[----:B------:R-:W-:-:S04]  /*0b50*/  IADD3 R92, P3, PT, R92, UR8, RZ ;  /* 0x000000085c5c7c10 */ /* 0x000fc8000ff7e0ff */
[----:B------:R-:W0:Y:S01]  /*0b60*/  LDG.E.U8 R95, desc[UR6][R94.64] ;  /* 0x000000065e5f7981 */ /* 0x000e22000c1e1100 */
[----:B------:R-:W-:Y:S01]  /*0b70*/  IMAD.X R93, RZ, RZ, UR9, P3 ;  /* 0x00000009ff5d7e24 */ /* 0x000fe200098e06ff */
[----:B------:R-:W-:-:S04]  /*0b80*/  IADD3 R90, P3, PT, R90, UR8, RZ ;  /* 0x000000085a5a7c10 */ /* 0x000fc8000ff7e0ff */
[----:B------:R-:W-:Y:S01]  /*0b90*/  IADD3.X R91, PT, PT, RZ, UR9, RZ, P3, !PT ;  /* 0x00000009ff5b7c10 */ /* 0x000fe20009ffe4ff */
[----:B------:R-:W4:Y:S05]  /*0ba0*/  LDG.E.U8 R93, desc[UR6][R92.64] ;  /* 0x000000065c5d7981 */ /* 0x000f2a000c1e1100 */
[----:B------:R-:W5:Y:S01]  /*0bb0*/  LDG.E.U8 R91, desc[UR6][R90.64] ;  /* 0x000000065a5b7981 */ /* 0x000f62000c1e1100 */
[C---:B0-----:R-:W-:Y:S02]  /*0bc0*/  IMAD R100, R58.reuse, R95, RZ ;  /* 0x0000005f3a647224 */ /* 0x041fe400078e02ff */
[C---:B----4-:R-:W-:Y:S02]  /*0bd0*/  IMAD R98, R58.reuse, R93, RZ ;  /* 0x0000005d3a627224 */ /* 0x050fe400078e02ff */
[----:B-----5:R-:W-:-:S02]  /*0be0*/  IMAD R96, R58, R91, RZ ;  /* 0x0000005b3a607224 */ /* 0x020fc400078e02ff */
[----:B------:R-:W0:Y:S08]  /*0bf0*/  I2F.F64 R100, R100 ;  /* 0x0000006400647312 */ /* 0x000e300000201c00 */
[----:B------:R-:W2:Y:S08]  /*0c00*/  I2F.F64 R98, R98 ;  /* 0x0000006200627312 */ /* 0x000eb00000201c00 */
[----:B------:R-:W3:Y:S01]  /*0c10*/  I2F.F64 R96, R96 ;  /* 0x0000006000607312 */ /* 0x000ee20000201c00 */
[----:B0-----:R-:W-:-:S02]  /*0c20*/  DADD R84, R84, R100 ;  /* 0x0000000054547229 */ /* 0x001fc40000000064 */
[----:B--2---:R-:W-:Y:S02]  /*0c30*/  DADD R88, R88, R98 ;  /* 0x0000000058587229 */ /* 0x004fe40000000062 */
[----:B---3--:R-:W-:-:S11]  /*0c40*/  DADD R86, R86, R96 ;  /* 0x0000000056567229 */ /* 0x008fd60000000060 */
.L_x_7:
[----:B------:R-:W-:Y:S05]  /*0c50*/  BSYNC.RECONVERGENT B0 ;  /* 0x0000000000007941 */ /* 0x000fea0003800200 */
.L_x_6:
[----:B------:R-:W-:Y:S04]  /*0c60*/  BSSY.RECONVERGENT B0, `(.L_x_8) ;  /* 0x0000016000007945 */ /* 0x000fe80003800200 */
[----:B------:R-:W-:Y:S05]  /*0c70*/  @!P1 BRA `(.L_x_9) ;  /* 0x0000000000509947 */ /* 0x000fea0003800000 */
[C---:B------:R-:W-:Y:S01]  /*0c80*/  IADD3 R94, P3, PT, R12.reuse, UR8, RZ ;  /* 0x000000080c5e7c10 */ /* 0x040fe2000ff7e0ff */
[C---:B------:R-:W-:Y:S01]  /*0c90*/  VIADD R92, R12.reuse, 0xffffffff ;  /* 0xffffffff0c5c7836 */ /* 0x040fe20000000000 */
[----:B------:R-:W-:-:S03]  /*0ca0*/  IADD3 R90, PT, PT, R12, -0x2, RZ ;  /* 0xfffffffe0c5a7810 */ /* 0x000fc60007ffe0ff */
[----:B------:R-:W-:Y:S01]  /*0cb0*/  IMAD.X R95, RZ, RZ, UR9, P3 ;  /* 0x00000009ff5f7e24 */ /* 0x000fe200098e06ff */
[----:B------:R-:W-:-:S04]  /*0cc0*/  IADD3 R92, P3, PT, R92, UR8, RZ ;  /* 0x000000085c5c7c10 */ /* 0x000fc8000ff7e0ff */
[----:B------:R-:W0:Y:S01]  /*0cd0*/  LDG.E.U8 R94, desc[UR6][R94.64] ;  /* 0x000000065e5e7981 */ /* 0x000e22000c1e1100 */
[----:B------:R-:W-:Y:S01]  /*0ce0*/  IMAD.X R93, RZ, RZ, UR9, P3 ;  /* 0x00000009ff5d7e24 */ /* 0x000fe200098e06ff */
[----:B------:R-:W-:-:S04]  /*0cf0*/  IADD3 R90, P3, PT, R90, UR8, RZ ;  /* 0x000000085a5a7c10 */ /* 0x000fc8000ff7e0ff */
[----:B------:R-:W4:Y:S01]  /*0d00*/  LDG.E.U8 R92, desc[UR6][R92.64] ;  /* 0x000000065c5c7981 */ /* 0x000f22000c1e1100 */
[----:B------:R-:W-:-:S05]  /*0d10*/  IMAD.X R91, RZ, RZ, UR9, P3 ;  /* 0x00000009ff5b7e24 */ /* 0x000fca00098e06ff */
[----:B------:R-:W5:Y:S01]  /*0d20*/  LDG.E.U8 R90, desc[UR6][R90.64] ;  /* 0x000000065a5a7981 */ /* 0x000f62000c1e1100 */
[C---:B0-----:R-:W-:Y:S02]  /*0d30*/  IMAD R100, R55.reuse, R94, RZ ;  /* 0x0000005e37647224 */ /* 0x041fe400078e02ff */
[C---:B----4-:R-:W-:Y:S02]  /*0d40*/  IMAD R98, R55.reuse, R92, RZ ;  /* 0x0000005c37627224 */ /* 0x050fe400078e02ff */
[----:B-----5:R-:W-:Y:S02]  /*0d50*/  IMAD R96, R55, R90, RZ ;  /* 0x0000005a37607224 */ /* 0x020fe400078e02ff */
[----:B------:R-:W0:Y:S08]  /*0d60*/  I2F.F64 R100, R100 ;  /* 0x0000006400647312 */ /* 0x000e300000201c00 */
[----:B------:R-:W2:Y:S08]  /*0d70*/  I2F.F64 R98, R98 ;  /* 0x0000006200627312 */ /* 0x000eb00000201c00 */
[----:B------:R-:W3:Y:S01]  /*0d80*/  I2F.F64 R96, R96 ;  /* 0x0000006000607312 */ /* 0x000ee20000201c00 */
[----:B0-----:R-:W-:-:S02]  /*0d90*/  DADD R84, R84, R100 ;  /* 0x0000000054547229 */ /* 0x001fc40000000064 */
[----:B--2---:R-:W-:Y:S02]  /*0da0*/  DADD R88, R88, R98 ;  /* 0x0000000058587229 */ /* 0x004fe40000000062 */
[----:B---3--:R-:W-:-:S11]  /*0db0*/  DADD R86, R86, R96 ;  /* 0x0000000056567229 */ /* 0x008fd60000000060 */
.L_x_9:
[----:B------:R-:W-:Y:S05]  /*0dc0*/  BSYNC.RECONVERGENT B0 ;  /* 0x0000000000007941 */ /* 0x000fea0003800200 */
.L_x_8:
[----:B------:R-:W-:Y:S04]  /*0dd0*/  BSSY.RECONVERGENT B0, `(.L_x_10) ;  /* 0x0000016000007945 */ /* 0x000fe80003800200 */
[----:B------:R-:W-:Y:S05]  /*0de0*/  @P4 BRA `(.L_x_11) ;  /* 0x0000000000504947 */ /* 0x000fea0003800000 */
[C---:B------:R-:W-:Y:S01]  /*0df0*/  IADD3 R94, P3, PT, R8.reuse, UR8, RZ ;  /* 0x00000008085e7c10 */ /* 0x040fe2000ff7e0ff */
[C---:B------:R-:W-:Y:S01]  /*0e00*/  VIADD R90, R8.reuse, 0xfffffffe ;  /* 0xfffffffe085a7836 */ /* 0x040fe20000000000 */
[----:B------:R-:W-:-:S03]  /*0e10*/  IADD3 R92, PT, PT, R8, -0x1, RZ ;  /* 0xffffffff085c7810 */ /* 0x000fc60007ffe0ff */
[----:B------:R-:W-:Y:S01]  /*0e20*/  IMAD.X R95, RZ, RZ, UR9, P3 ;  /* 0x00000009ff5f7e24 */ /* 0x000fe200098e06ff */
[----:B------:R-:W-:-:S04]  /*0e30*/  IADD3 R92, P3, PT, R92, UR8, RZ ;  /* 0x000000085c5c7c10 */ /* 0x000fc8000ff7e0ff */
[----:B------:R-:W-:Y:S01]  /*0e40*/  IADD3.X R93, PT, PT, RZ, UR9, RZ, P3, !PT ;  /* 0x00000009ff5d7c10 */ /* 0x000fe20009ffe4ff */
[----:B------:R-:W0:Y:S01]  /*0e50*/  LDG.E.U8 R95, desc[UR6][R94.64] ;  /* 0x000000065e5f7981 */ /* 0x000e22000c1e1100 */
[----:B------:R-:W-:-:S04]  /*0e60*/  IADD3 R90, P3, PT, R90, UR8, RZ ;  /* 0x000000085a5a7c10 */ /* 0x000fc8000ff7e0ff */
[----:B------:R-:W4:Y:S01]  /*0e70*/  LDG.E.U8 R93, desc[UR6][R92.64] ;  /* 0x000000065c5d7981 */ /* 0x000f22000c1e1100 */
[----:B------:R-:W-:-:S06]  /*0e80*/  IMAD.X R91, RZ, RZ, UR9, P3 ;  /* 0x00000009ff5b7e24 */ /* 0x000fcc00098e06ff */
[----:B------:R-:W5:Y:S01]  /*0e90*/  LDG.E.U8 R91, desc[UR6][R90.64] ;  /* 0x000000065a5b7981 */ /* 0x000f62000c1e1100 */
[C---:B0-----:R-:W-:Y:S02]  /*0ea0*/  IMAD R100, R48.reuse, R95, RZ ;  /* 0x0000005f30647224 */ /* 0x041fe400078e02ff */
[----:B----4-:R-:W-:-:S04]  /*0eb0*/  IMAD R98, R48, R93, RZ ;  /* 0x0000005d30627224 */ /* 0x010fc800078e02ff */
[----:B------:R-:W0:Y:S01]  /*0ec0*/  I2F.F64 R100, R100 ;  /* 0x0000006400647312 */ /* 0x000e220000201c00 */
[----:B-----5:R-:W-:-:S07]  /*0ed0*/  IMAD R96, R48, R91, RZ ;  /* 0x0000005b30607224 */ /* 0x020fce00078e02ff */
[----:B------:R-:W2:Y:S08]  /*0ee0*/  I2F.F64 R98, R98 ;  /* 0x0000006200627312 */ /* 0x000eb00000201c00 */
[----:B------:R-:W3:Y:S01]  /*0ef0*/  I2F.F64 R96, R96 ;  /* 0x0000006000607312 */ /* 0x000ee20000201c00 */
[----:B0-----:R-:W-:Y:S02]  /*0f00*/  DADD R84, R84, R100 ;  /* 0x0000000054547229 */ /* 0x001fe40000000064 */
[----:B--2---:R-:W-:-:S02]  /*0f10*/  DADD R88, R88, R98 ;  /* 0x0000000058587229 */ /* 0x004fc40000000062 */
[----:B---3--:R-:W-:-:S11]  /*0f20*/  DADD R86, R86, R96 ;  /* 0x0000000056567229 */ /* 0x008fd60000000060 */
.L_x_11:
[----:B------:R-:W-:Y:S05]  /*0f30*/  BSYNC.RECONVERGENT B0 ;  /* 0x0000000000007941 */ /* 0x000fea0003800200 */
.L_x_10:
[----:B------:R-:W-:Y:S01]  /*0f40*/  ISETP.LT.U32.AND P3, PT, R75, R82, !P2 ;  /* 0x000000524b00720c */ /* 0x000fe20005761070 */
[----:B------:R-:W-:Y:S03]  /*0f50*/  BSSY.RECONVERGENT B0, `(.L_x_12) ;  /* 0x0000018000007945 */ /* 0x000fe60003800200 */
[----:B------:R-:W-:-:S04]  /*0f60*/  ISETP.GT.U32.AND P4, PT, R3, 0x1, P3 ;  /* 0x000000010300780c */ /* 0x000fc80001f84070 */
[----:B------:R-:W-:-:S09]  /*0f70*/  P2R R107, PR, RZ, 0x10 ;  /* 0x00000010ff6b7803 */ /* 0x000fd20000000000 */
        /* <DEDUP_REMOVED lines=9> */
[----:B------:R-:W-:Y:S01]  /*1010*/  IADD3.X R91, PT, PT, RZ, UR9, RZ, P3, !PT ;  /* 0x00000009ff5b7c10 */ /* 0x000fe20009ffe4ff */
[----:B------:R-:W4:Y:S04]  /*1020*/  LDG.E.U8 R92, desc[UR6][R92.64] ;  /* 0x000000065c5c7981 */ /* 0x000f28000c1e1100 */
[----:B------:R-:W5:Y:S01]  /*1030*/  LDG.E.U8 R90, desc[UR6][R90.64] ;  /* 0x000000065a5a7981 */ /* 0x000f62000c1e1100 */
[-C--:B0-----:R-:W-:Y:S02]  /*1040*/  IMAD R100, R94, R65.reuse, RZ ;  /* 0x000000415e647224 */ /* 0x081fe400078e02ff */
[-C--:B----4-:R-:W-:Y:S02]  /*1050*/  IMAD R98, R92, R65.reuse, RZ ;  /* 0x000000415c627224 */ /* 0x090fe400078e02ff */
[----:B-----5:R-:W-:-:S02]  /*1060*/  IMAD R96, R90, R65, RZ ;  /* 0x000000415a607224 */ /* 0x020fc400078e02ff */
[----:B------:R-:W0:Y:S08]  /*1070*/  I2F.F64 R100, R100 ;  /* 0x0000006400647312 */ /* 0x000e300000201c00 */
[----:B------:R-:W2:Y:S08]  /*1080*/  I2F.F64 R98, R98 ;  /* 0x0000006200627312 */ /* 0x000eb00000201c00 */
[----:B------:R-:W3:Y:S01]  /*1090*/  I2F.F64 R96, R96 ;  /* 0x0000006000607312 */ /* 0x000ee20000201c00 */
[----:B0-----:R-:W-:-:S02]  /*10a0*/  DADD R84, R84, R100 ;  /* 0x0000000054547229 */ /* 0x001fc40000000064 */
[----:B--2---:R-:W-:Y:S02]  /*10b0*/  DADD R88, R88, R98 ;  /* 0x0000000058587229 */ /* 0x004fe40000000062 */
[----:B---3--:R-:W-:-:S11]  /*10c0*/  DADD R86, R86, R96 ;  /* 0x0000000056567229 */ /* 0x008fd60000000060 */
.L_x_13:
[----:B------:R-:W-:Y:S05]  /*10d0*/  BSYNC.RECONVERGENT B0 ;  /* 0x0000000000007941 */ /* 0x000fea0003800200 */
.L_x_12:
[----:B------:R-:W-:Y:S01]  /*10e0*/  ISETP.LT.U32.AND P3, PT, R77, R82, !P2 ;  /* 0x000000524d00720c */ /* 0x000fe20005761070 */
[----:B------:R-:W-:Y:S03]  /*10f0*/  BSSY.RECONVERGENT B0, `(.L_x_14) ;  /* 0x0000017000007945 */ /* 0x000fe60003800200 */
[----:B------:R-:W-:-:S09]  /*1100*/  P2R R108, PR, RZ, 0x8 ;  /* 0x00000008ff6c7803 */ /* 0x000fd20000000000 */
[----:B------:R-:W-:Y:S05]  /*1110*/  @!P3 BRA `(.L_x_15) ;  /* 0x000000000050b947 */ /* 0x000fea0003800000 */
[C---:B------:R-:W-:Y:S01]  /*1120*/  IADD3 R94, P3, PT, R14.reuse, UR8, RZ ;  /* 0x000000080e5e7c10 */ /* 0x040fe2000ff7e0ff */
[C---:B------:R-:W-:Y:S02]  /*1130*/  VIADD R92, R14.reuse, 0xffffffff ;  /* 0xffffffff0e5c7836 */ /* 0x040fe40000000000 */
[----:B------:R-:W-:Y:S02]  /*1140*/  VIADD R90, R14, 0xfffffffe ;  /* 0xfffffffe0e5a7836 */ /* 0x000fe40000000000 */
[----:B------:R-:W-:Y:S01]  /*1150*/  IMAD.X R95, RZ, RZ, UR9, P3 ;  /* 0x00000009ff5f7e24 */ /* 0x000fe200098e06ff */
[----:B------:R-:W-:-:S04]  /*1160*/  IADD3 R92, P3, PT, R92, UR8, RZ ;  /* 0x000000085c5c7c10 */ /* 0x000fc8000ff7e0ff */
[----:B------:R-:W-:Y:S01]  /*1170*/  IADD3.X R93, PT, PT, RZ, UR9, RZ, P3, !PT ;  /* 0x00000009ff5d7c10 */ /* 0x000fe20009ffe4ff */
[----:B------:R-:W4:Y:S01]  /*1180*/  LDG.E.U8 R95, desc[UR6][R94.64] ;  /* 0x000000065e5f7981 */ /* 0x000f22000c1e1100 */
[----:B------:R-:W-:-:S04]  /*1190*/  IADD3 R90, P3, PT, R90, UR8, RZ ;  /* 0x000000085a5a7c10 */ /* 0x000fc8000ff7e0ff */
[----:B------:R-:W5:Y:S01]  /*11a0*/  LDG.E.U8 R93, desc[UR6][R92.64] ;  /* 0x000000065c5d7981 */ /* 0x000f62000c1e1100 */
[----:B------:R-:W-:-:S06]  /*11b0*/  IMAD.X R91, RZ, RZ, UR9, P3 ;  /* 0x00000009ff5b7e24 */ /* 0x000fcc00098e06ff */
[----:B------:R-:W2:Y:S01]  /*11c0*/  LDG.E.U8 R91, desc[UR6][R90.64] ;  /* 0x000000065a5b7981 */ /* 0x000ea2000c1e1100 */
[-C--:B----4-:R-:W-:Y:S02]  /*11d0*/  IMAD R100, R95, R62.reuse, RZ ;  /* 0x0000003e5f647224 */ /* 0x090fe400078e02ff */
[----:B-----5:R-:W-:-:S04]  /*11e0*/  IMAD R98, R93, R62, RZ ;  /* 0x0000003e5d627224 */ /* 0x020fc800078e02ff */
[----:B------:R-:W1:Y:S01]  /*11f0*/  I2F.F64 R100, R100 ;  /* 0x0000006400647312 */ /* 0x000e620000201c00 */
[----:B--2---:R-:W-:-:S07]  /*1200*/  IMAD R96, R91, R62, RZ ;  /* 0x0000003e5b607224 */ /* 0x004fce00078e02ff */
[----:B------:R-:W2:Y:S08]  /*1210*/  I2F.F64 R98, R98 ;  /* 0x0000006200627312 */ /* 0x000eb00000201c00 */
[----:B------:R-:W3:Y:S01]  /*1220*/  I2F.F64 R96, R96 ;  /* 0x0000006000607312 */ /* 0x000ee20000201c00 */
[----:B-1----:R-:W-:Y:S02]  /*1230*/  DADD R84, R84, R100 ;  /* 0x0000000054547229 */ /* 0x002fe40000000064 */
[----:B--2---:R-:W-:-:S02]  /*1240*/  DADD R88, R88, R98 ;  /* 0x0000000058587229 */ /* 0x004fc40000000062 */
[----:B---3--:R-:W-:-:S11]  /*1250*/  DADD R86, R86, R96 ;  /* 0x0000000056567229 */ /* 0x008fd60000000060 */
.L_x_15:
[----:B------:R-:W-:Y:S05]  /*1260*/  BSYNC.RECONVERGENT B0 ;  /* 0x0000000000007941 */ /* 0x000fea0003800200 */
.L_x_14:
[-C--:B------:R-:W-:Y:S01]  /*1270*/  ISETP.LT.U32.AND P4, PT, R3, R82.reuse, !P2 ;  /* 0x000000520300720c */ /* 0x080fe20005781070 */
[----:B------:R-:W-:Y:S01]  /*1280*/  BSSY.RECONVERGENT B0, `(.L_x_16) ;  /* 0x0000019000007945 */ /* 0x000fe20003800200 */
[----:B------:R-:W-:Y:S02]  /*1290*/  ISETP.LT.U32.AND P3, PT, R79, R82, !P2 ;  /* 0x000000524f00720c */ /* 0x000fe40005761070 */
[----:B------:R-:W-:Y:S02]  /*12a0*/  P2R R109, PR, RZ, 0x10 ;  /* 0x00000010ff6d7803 */ /* 0x000fe40000000000 */
[----:B------:R-:W-:-:S07]  /*12b0*/  P2R R110, PR, RZ, 0x8 ;  /* 0x00000008ff6e7803 */ /* 0x000fce0000000000 */
[----:B------:R-:W-:Y:S05]  /*12c0*/  @!P4 BRA `(.L_x_17) ;  /* 0x000000000050c947 */ /* 0x000fea0003800000 */
[C---:B------:R-:W-:Y:S01]  /*12d0*/  IADD3 R94, P2, PT, R10.reuse, UR8, RZ ;  /* 0x000000080a5e7c10 */ /* 0x040fe2000ff5e0ff */
[C---:B------:R-:W-:Y:S01]  /*12e0*/  VIADD R92, R10.reuse, 0xffffffff ;  /* 0xffffffff0a5c7836 */ /* 0x040fe20000000000 */
[----:B------:R-:W-:Y:S02]  /*12f0*/  IADD3 R90, PT, PT, R10, -0x2, RZ ;  /* 0xfffffffe0a5a7810 */ /* 0x000fe40007ffe0ff */
[----:B------:R-:W-:Y:S02]  /*1300*/  IADD3.X R95, PT, PT, RZ, UR9, RZ, P2, !PT ;  /* 0x00000009ff5f7c10 */ /* 0x000fe400097fe4ff */
[----:B------:R-:W-:-:S03]  /*1310*/  IADD3 R92, P2, PT, R92, UR8, RZ ;  /* 0x000000085c5c7c10 */ /* 0x000fc6000ff5e0ff */
[----:B------:R-:W0:Y:S02]  /*1320*/  LDG.E.U8 R94, desc[UR6][R94.64] ;  /* 0x000000065e5e7981 */ /* 0x000e24000c1e1100 */
[----:B------:R-:W-:Y:S01]  /*1330*/  IMAD.X R93, RZ, RZ, UR9, P2 ;  /* 0x00000009ff5d7e24 */ /* 0x000fe200090e06ff */
[----:B------:R-:W-:-:S04]  /*1340*/  IADD3 R90, P2, PT, R90, UR8, RZ ;  /* 0x000000085a5a7c10 */ /* 0x000fc8000ff5e0ff */
[----:B------:R-:W4:Y:S01]  /*1350*/  LDG.E.U8 R92, desc[UR6][R92.64] ;  /* 0x000000065c5c7981 */ /* 0x000f22000c1e1100 */
[----:B------:R-:W-:-:S05]  /*1360*/  IMAD.X R91, RZ, RZ, UR9, P2 ;  /* 0x00000009ff5b7e24 */ /* 0x000fca00090e06ff */
[----:B------:R-:W5:Y:S01]  /*1370*/  LDG.E.U8 R90, desc[UR6][R90.64] ;  /* 0x000000065a5a7981 */ /* 0x000f62000c1e1100 */
[-C--:B0-----:R-:W-:Y:S02]  /*1380*/  IMAD R100, R94, R59.reuse, RZ ;  /* 0x0000003b5e647224 */ /* 0x081fe400078e02ff */
[-C--:B----4-:R-:W-:Y:S02]  /*1390*/  IMAD R98, R92, R59.reuse, RZ ;  /* 0x0000003b5c627224 */ /* 0x090fe400078e02ff */
[----:B-----5:R-:W-:Y:S02]  /*13a0*/  IMAD R96, R90, R59, RZ ;  /* 0x0000003b5a607224 */ /* 0x020fe400078e02ff */
[----:B------:R-:W0:Y:S08]  /*13b0*/  I2F.F64 R100, R100 ;  /* 0x0000006400647312 */ /* 0x000e300000201c00 */
[----:B------:R-:W2:Y:S08]  /*13c0*/  I2F.F64 R98, R98 ;  /* 0x0000006200627312 */ /* 0x000eb00000201c00 */
[----:B------:R-:W3:Y:S01]  /*13d0*/  I2F.F64 R96, R96 ;  /* 0x0000006000607312 */ /* 0x000ee20000201c00 */
[----:B0-----:R-:W-:-:S02]  /*13e0*/  DADD R84, R84, R100 ;  /* 0x0000000054547229 */ /* 0x001fc40000000064 */
[----:B--2---:R-:W-:Y:S02]  /*13f0*/  DADD R88, R88, R98 ;  /* 0x0000000058587229 */ /* 0x004fe40000000062 */
[----:B---3--:R-:W-:-:S11]  /*1400*/  DADD R86, R86, R96 ;  /* 0x0000000056567229 */ /* 0x008fd60000000060 */
.L_x_17:
[----:B------:R-:W-:Y:S05]  /*1410*/  BSYNC.RECONVERGENT B0 ;  /* 0x0000000000007941 */ /* 0x000fea0003800200 */
.L_x_16:
[----:B------:R-:W-:Y:S04]  /*1420*/  BSSY.RECONVERGENT B0, `(.L_x_18) ;  /* 0x0000016000007945 */ /* 0x000fe80003800200 */
[----:B------:R-:W-:Y:S05]  /*1430*/  @!P3 BRA `(.L_x_19) ;  /* 0x000000000050b947 */ /* 0x000fea0003800000 */
[C---:B------:R-:W-:Y:S01]  /*1440*/  IADD3 R94, P2, PT, R18.reuse, UR8, RZ ;  /* 0x00000008125e7c10 */ /* 0x040fe2000ff5e0ff */
[C---:B------:R-:W-:Y:S01]  /*1450*/  VIADD R90, R18.reuse, 0xfffffffe ;  /* 0xfffffffe125a7836 */ /* 0x040fe20000000000 */
[----:B------:R-:W-:-:S03]  /*1460*/  IADD3 R92, PT, PT, R18, -0x1, RZ ;  /* 0xffffffff125c7810 */ /* 0x000fc60007ffe0ff */
[----:B------:R-:W-:Y:S01]  /*1470*/  IMAD.X R95, RZ, RZ, UR9, P2 ;  /* 0x00000009ff5f7e24 */ /* 0x000fe200090e06ff */
[----:B------:R-:W-:-:S05]  /*1480*/  IADD3 R92, P2, PT, R92, UR8, RZ ;  /* 0x000000085c5c7c10 */ /* 0x000fca000ff5e0ff */
[----:B------:R-:W-:Y:S01]  /*1490*/  IMAD.X R93, RZ, RZ, UR9, P2 ;  /* 0x00000009ff5d7e24 */ /* 0x000fe200090e06ff */
[----:B------:R-:W-:Y:S01]  /*14a0*/  IADD3 R90, P2, PT, R90, UR8, RZ ;  /* 0x000000085a5a7c10 */ /* 0x000fe2000ff5e0ff */
[----:B------:R-:W0:Y:S03]  /*14b0*/  LDG.E.U8 R95, desc[UR6][R94.64] ;  /* 0x000000065e5f7981 */ /* 0x000e26000c1e1100 */
[----:B------:R-:W-:Y:S01]  /*14c0*/  IADD3.X R91, PT, PT, RZ, UR9, RZ, P2, !PT ;  /* 0x00000009ff5b7c10 */ /* 0x000fe200097fe4ff */
[----:B------:R-:W4:Y:S05]  /*14d0*/  LDG.E.U8 R93, desc[UR6][R92.64] ;  /* 0x000000065c5d7981 */ /* 0x000f2a000c1e1100 */
[----:B------:R-:W5:Y:S01]  /*14e0*/  LDG.E.U8 R91, desc[UR6][R90.64] ;  /* 0x000000065a5b7981 */ /* 0x000f62000c1e1100 */
[----:B0-----:R-:W-:-:S02]  /*14f0*/  IMAD R100, R44, R95, RZ ;  /* 0x0000005f2c647224 */ /* 0x001fc400078e02ff */
        /* <DEDUP_REMOVED lines=8> */
.L_x_19:
[----:B------:R-:W-:Y:S05]  /*1580*/  BSYNC.RECONVERGENT B0 ;  /* 0x0000000000007941 */ /* 0x000fea0003800200 */
.L_x_18:
[----:B------:R-:W-:Y:S01]  /*1590*/  ISETP.GE.U32.AND P2, PT, R78, R83, PT ;  /* 0x000000534e00720c */ /* 0x000fe20003f46070 */
[----:B------:R-:W-:Y:S03]  /*15a0*/  BSSY.RECONVERGENT B0, `(.L_x_20) ;  /* 0x0000018000007945 */ /* 0x000fe60003800200 */
[----:B------:R-:W-:-:S04]  /*15b0*/  ISETP.GE.U32.OR P3, PT, R103, R82, P2 ;  /* 0x000000526700720c */ /* 0x000fc80001766470 */
[----:B------:R-:W-:-:S09]  /*15c0*/  P2R R111, PR, RZ, 0x8 ;  /* 0x00000008ff6f7803 */ /* 0x000fd20000000000 */
[----:B------:R-:W-:Y:S05]  /*15d0*/  @P3 BRA `(.L_x_21) ;  /* 0x0000000000503947 */ /* 0x000fea0003800000 */
[C---:B------:R-:W-:Y:S01]  /*15e0*/  IADD3 R94, P2, PT, R13.reuse, UR8, RZ ;  /* 0x000000080d5e7c10 */ /* 0x040fe2000ff5e0ff */
[C---:B------:R-:W-:Y:S02]  /*15f0*/  VIADD R92, R13.reuse, 0xffffffff ;  /* 0xffffffff0d5c7836 */ /* 0x040fe40000000000 */
[----:B------:R-:W-:Y:S02]  /*1600*/  VIADD R90, R13, 0xfffffffe ;  /* 0xfffffffe0d5a7836 */ /* 0x000fe40000000000 */
[----:B------:R-:W-:Y:S01]  /*1610*/  IMAD.X R95, RZ, RZ, UR9, P2 ;  /* 0x00000009ff5f7e24 */ /* 0x000fe200090e06ff */
[----:B------:R-:W-:-:S04]  /*1620*/  IADD3 R92, P2, PT, R92, UR8, RZ ;  /* 0x000000085c5c7c10 */ /* 0x000fc8000ff5e0ff */
[----:B------:R-:W-:Y:S01]  /*1630*/  IADD3.X R93, PT, PT, RZ, UR9, RZ, P2, !PT ;  /* 0x00000009ff5d7c10 */ /* 0x000fe200097fe4ff */
[----:B------:R-:W0:Y:S01]  /*1640*/  LDG.E.U8 R94, desc[UR6][R94.64] ;  /* 0x000000065e5e7981 */ /* 0x000e22000c1e1100 */
[----:B------:R-:W-:-:S03]  /*1650*/  IADD3 R90, P2, PT, R90, UR8, RZ ;  /* 0x000000085a5a7c10 */ /* 0x000fc6000ff5e0ff */
[----:B------:R-:W4:Y:S02]  /*1660*/  LDG.E.U8 R92, desc[UR6][R92.64] ;  /* 0x000000065c5c7981 */ /* 0x000f24000c1e1100 */
        /* <DEDUP_REMOVED lines=11> */
.L_x_21:
[----:B------:R-:W-:Y:S05]  /*1720*/  BSYNC.RECONVERGENT B0 ;  /* 0x0000000000007941 */ /* 0x000fea0003800200 */
.L_x_20:
[----:B------:R-:W-:Y:S01]  /*1730*/  ISETP.GE.U32.AND P2, PT, R76, R83, PT ;  /* 0x000000534c00720c */ /* 0x000fe20003f46070 */
[----:B------:R-:W-:Y:S03]  /*1740*/  BSSY.RECONVERGENT B0, `(.L_x_22) ;  /* 0x0000019000007945 */ /* 0x000fe60003800200 */
[----:B------:R-:W-:-:S04]  /*1750*/  ISETP.LT.U32.AND P3, PT, R75, R82, !P2 ;  /* 0x000000524b00720c */ /* 0x000fc80005761070 */
[----:B------:R-:W-:-:S04]  /*1760*/  ISETP.GT.U32.AND P4, PT, R3, 0x1, P3 ;  /* 0x000000010300780c */ /* 0x000fc80001f84070 */
[----:B------:R-:W-:-:S09]  /*1770*/  P2R R112, PR, RZ, 0x10 ;  /* 0x00000010ff707803 */ /* 0x000fd20000000000 */
[----:B------:R-:W-:Y:S05]  /*1780*/  @!P4 BRA `(.L_x_23) ;  /* 0x000000000050c947 */ /* 0x000fea0003800000 */
[C---:B------:R-:W-:Y:S01]  /*1790*/  IADD3 R94, P3, PT, R6.reuse, UR8, RZ ;  /* 0x00000008065e7c10 */ /* 0x040fe2000ff7e0ff */
[C---:B------:R-:W-:Y:S01]  /*17a0*/  VIADD R92, R6.reuse, 0xffffffff ;  /* 0xffffffff065c7836 */ /* 0x040fe20000000000 */
[----:B------:R-:W-:Y:S02]  /*17b0*/  IADD3 R90, PT, PT, R6, -0x2, RZ ;  /* 0xfffffffe065a7810 */ /* 0x000fe40007ffe0ff */
[----:B------:R-:W-:Y:S02]  /*17c0*/  IADD3.X R95, PT, PT, RZ, UR9, RZ, P3, !PT ;  /* 0x00000009ff5f7c10 */ /* 0x000fe40009ffe4ff */
[----:B------:R-:W-:-:S04]  /*17d0*/  IADD3 R92, P3, PT, R92, UR8, RZ ;  /* 0x000000085c5c7c10 */ /* 0x000fc8000ff7e0ff */
[----:B------:R-:W0:Y:S01]  /*17e0*/  LDG.E.U8 R95, desc[UR6][R94.64] ;  /* 0x000000065e5f7981 */ /* 0x000e22000c1e1100 */
[----:B------:R-:W-:Y:S01]  /*17f0*/  IMAD.X R93, RZ, RZ, UR9, P3 ;  /* 0x00000009ff5d7e24 */ /* 0x000fe200098e06ff */
[----:B------:R-:W-:-:S05]  /*1800*/  IADD3 R90, P3, PT, R90, UR8, RZ ;  /* 0x000000085a5a7c10 */ /* 0x000fca000ff7e0ff */
[----:B------:R-:W-:Y:S01]  /*1810*/  IMAD.X R91, RZ, RZ, UR9, P3 ;  /* 0x00000009ff5b7e24 */ /* 0x000fe200098e06ff */
[----:B------:R-:W4:Y:S05]  /*1820*/  LDG.E.U8 R93, desc[UR6][R92.64] ;  /* 0x000000065c5d7981 */ /* 0x000f2a000c1e1100 */
        /* <DEDUP_REMOVED lines=10> */
.L_x_23:
[----:B------:R-:W-:Y:S05]  /*18d0*/  BSYNC.RECONVERGENT B0 ;  /* 0x0000000000007941 */ /* 0x000fea0003800200 */
.L_x_22:
[----:B------:R-:W-:Y:S01]  /*18e0*/  ISETP.LT.U32.AND P3, PT, R77, R82, !P2 ;  /* 0x000000524d00720c */ /* 0x000fe20005761070 */
[----:B------:R-:W-:Y:S03]  /*18f0*/  BSSY.RECONVERGENT B0, `(.L_x_24) ;  /* 0x0000017000007945 */ /* 0x000fe60003800200 */
[----:B------:R-:W-:-:S09]  /*1900*/  P2R R113, PR, RZ, 0x8 ;  /* 0x00000008ff717803 */ /* 0x000fd20000000000 */
[----:B------:R-:W-:Y:S05]  /*1910*/  @!P3 BRA `(.L_x_25) ;  /* 0x000000000050b947 */ /* 0x000fea0003800000 */
[C---:B------:R-:W-:Y:S01]  /*1920*/  IADD3 R94, P3, PT, R5.reuse, UR8, RZ ;  /* 0x00000008055e7c10 */ /* 0x040fe2000ff7e0ff */
[C---:B------:R-:W-:Y:S01]  /*1930*/  VIADD R90, R5.reuse, 0xfffffffe ;  /* 0xfffffffe055a7836 */ /* 0x040fe20000000000 */
[----:B------:R-:W-:-:S03]  /*1940*/  IADD3 R92, PT, PT, R5, -0x1, RZ ;  /* 0xffffffff055c7810 */ /* 0x000fc60007ffe0ff */
[----:B------:R-:W-:Y:S01]  /*1950*/  IMAD.X R95, RZ, RZ, UR9, P3 ;  /* 0x00000009ff5f7e24 */ /* 0x000fe200098e06ff */
[----:B------:R-:W-:-:S04]  /*1960*/  IADD3 R92, P3, PT, R92, UR8, RZ ;  /* 0x000000085c5c7c10 */ /* 0x000fc8000ff7e0ff */
[----:B------:R-:W4:Y:S01]  /*1970*/  LDG.E.U8 R94, desc[UR6][R94.64] ;  /* 0x000000065e5e7981 */ /* 0x000f22000c1e1100 */
[----:B------:R-:W-:Y:S01]  /*1980*/  IMAD.X R93, RZ, RZ, UR9, P3 ;  /* 0x00000009ff5d7e24 */ /* 0x000fe200098e06ff */
[----:B------:R-:W-:-:S04]  /*1990*/  IADD3 R90, P3, PT, R90, UR8, RZ ;  /* 0x000000085a5a7c10 */ /* 0x000fc8000ff7e0ff */
[----:B------:R-:W-:Y:S01]  /*19a0*/  IADD3.X R91, PT, PT, RZ, UR9, RZ, P3, !PT ;  /* 0x00000009ff5b7c10 */ /* 0x000fe20009ffe4ff */
[----:B------:R-:W5:Y:S04]  /*19b0*/  LDG.E.U8 R92, desc[UR6][R92.64] ;  /* 0x000000065c5c7981 */ /* 0x000f68000c1e1100 */
[----:B------:R-:W2:Y:S01]  /*19c0*/  LDG.E.U8 R90, desc[UR6][R90.64] ;  /* 0x000000065a5a7981 */ /* 0x000ea2000c1e1100 */
[-C--:B----4-:R-:W-:Y:S02]  /*19d0*/  IMAD R100, R94, R63.reuse, RZ ;  /* 0x0000003f5e647224 */ /* 0x090fe400078e02ff */
[-C--:B-----5:R-:W-:Y:S02]  /*19e0*/  IMAD R98, R92, R63.reuse, RZ ;  /* 0x0000003f5c627224 */ /* 0x0a0fe400078e02ff */
[----:B--2---:R-:W-:-:S02]  /*19f0*/  IMAD R96, R90, R63, RZ ;  /* 0x0000003f5a607224 */ /* 0x004fc400078e02ff */
[----:B------:R-:W1:Y:S08]  /*1a00*/  I2F.F64 R100, R100 ;  /* 0x0000006400647312 */ /* 0x000e700000201c00 */
[----:B------:R-:W2:Y:S08]  /*1a10*/  I2F.F64 R98, R98 ;  /* 0x0000006200627312 */ /* 0x000eb00000201c00 */
[----:B------:R-:W3:Y:S01]  /*1a20*/  I2F.F64 R96, R96 ;  /* 0x0000006000607312 */ /* 0x000ee20000201c00 */
[----:B-1----:R-:W-:-:S02]  /*1a30*/  DADD R84, R84, R100 ;  /* 0x0000000054547229 */ /* 0x002fc40000000064 */
[----:B--2---:R-:W-:Y:S02]  /*1a40*/  DADD R88, R88, R98 ;  /* 0x0000000058587229 */ /* 0x004fe40000000062 */
[----:B---3--:R-:W-:-:S11]  /*1a50*/  DADD R86, R86, R96 ;  /* 0x0000000056567229 */ /* 0x008fd60000000060 */
.L_x_25:
[----:B------:R-:W-:Y:S05]  /*1a60*/  BSYNC.RECONVERGENT B0 ;  /* 0x0000000000007941 */ /* 0x000fea0003800200 */
.L_x_24:
[-C--:B------:R-:W-:Y:S01]  /*1a70*/  ISETP.LT.U32.AND P4, PT, R3, R82.reuse, !P2 ;  /* 0x000000520300720c */ /* 0x080fe20005781070 */
[----:B------:R-:W-:Y:S01]  /*1a80*/  BSSY.RECONVERGENT B0, `(.L_x_26) ;  /* 0x0000019000007945 */ /* 0x000fe20003800200 */
[----:B------:R-:W-:Y:S02]  /*1a90*/  ISETP.LT.U32.AND P3, PT, R79, R82, !P2 ;  /* 0x000000524f00720c */ /* 0x000fe40005761070 */
[----:B------:R-:W-:Y:S02]  /*1aa0*/  P2R R114, PR, RZ, 0x10 ;  /* 0x00000010ff727803 */ /* 0x000fe40000000000 */
[----:B------:R-:W-:-:S07]  /*1ab0*/  P2R R115, PR, RZ, 0x8 ;  /* 0x00000008ff737803 */ /* 0x000fce0000000000 */
[----:B------:R-:W-:Y:S05]  /*1ac0*/  @!P4 BRA `(.L_x_27) ;  /* 0x000000000050c947 */ /* 0x000fea0003800000 */
[C---:B------:R-:W-:Y:S01]  /*1ad0*/  IADD3 R94, P2, PT, R0.reuse, UR8, RZ ;  /* 0x00000008005e7c10 */ /* 0x040fe2000ff5e0ff */
[C---:B------:R-:W-:Y:S02]  /*1ae0*/  VIADD R92, R0.reuse, 0xffffffff ;  /* 0xffffffff005c7836 */ /* 0x040fe40000000000 */
[----:B------:R-:W-:Y:S02]  /*1af0*/  VIADD R90, R0, 0xfffffffe ;  /* 0xfffffffe005a7836 */ /* 0x000fe40000000000 */
        /* <DEDUP_REMOVED lines=8> */
[-C--:B0-----:R-:W-:Y:S02]  /*1b80*/  IMAD R100, R95, R52.reuse, RZ ;  /* 0x000000345f647224 */ /* 0x081fe400078e02ff */
        /* <DEDUP_REMOVED lines=8> */
.L_x_27:
[----:B------:R-:W-:Y:S05]  /*1c10*/  BSYNC.RECONVERGENT B0 ;  /* 0x0000000000007941 */ /* 0x000fea0003800200 */
.L_x_26:
[----:B------:R-:W-:Y:S04]  /*1c20*/  BSSY.RECONVERGENT B0, `(.L_x_28) ;  /* 0x0000016000007945 */ /* 0x000fe80003800200 */
        /* <DEDUP_REMOVED lines=21> */
.L_x_29:
[----:B------:R-:W-:Y:S05]  /*1d80*/  BSYNC.RECONVERGENT B0 ;  /* 0x0000000000007941 */ /* 0x000fea0003800200 */
.L_x_28:
[C---:B------:R-:W-:Y:S01]  /*1d90*/  ISETP.GE.U32.AND P2, PT, R76.reuse, R83, PT ;  /* 0x000000534c00720c */ /* 0x040fe20003f46070 */
[----:B------:R-:W-:Y:S01]  /*1da0*/  BSSY.RECONVERGENT B0, `(.L_x_30) ;  /* 0x0000019000007945 */ /* 0x000fe20003800200 */
[----:B------:R-:W-:Y:S02]  /*1db0*/  VIADD R102, R76, 0x1 ;  /* 0x000000014c667836 */ /* 0x000fe40000000000 */
[----:B------:R-:W-:-:S04]  /*1dc0*/  ISETP.GE.U32.OR P3, PT, R103, R82, P2 ;  /* 0x000000526700720c */ /* 0x000fc80001766470 */
[----:B------:R-:W-:-:S09]  /*1dd0*/  P2R R116, PR, RZ, 0x8 ;  /* 0x00000008ff747803 */ /* 0x000fd20000000000 */
[----:B------:R-:W-:Y:S05]  /*1de0*/  @P3 BRA `(.L_x_31) ;  /* 0x0000000000503947 */ /* 0x000fea0003800000 */
        /* <DEDUP_REMOVED lines=20> */
.L_x_31:
[----:B------:R-:W-:Y:S05]  /*1f30*/  BSYNC.RECONVERGENT B0 ;  /* 0x0000000000007941 */ /* 0x000fea0003800200 */
.L_x_30:
        /* <DEDUP_REMOVED lines=26> */
.L_x_33:
[----:B------:R-:W-:Y:S05]  /*20e0*/  BSYNC.RECONVERGENT B0 ;  /* 0x0000000000007941 */ /* 0x000fea0003800200 */
.L_x_32:
        /* <DEDUP_REMOVED lines=24> */
.L_x_35:
[----:B------:R-:W-:Y:S05]  /*2270*/  BSYNC.RECONVERGENT B0 ;  /* 0x0000000000007941 */ /* 0x000fea0003800200 */
.L_x_34:
        /* <DEDUP_REMOVED lines=26> */
.L_x_37:
[----:B------:R-:W-:Y:S05]  /*2420*/  BSYNC.RECONVERGENT B0 ;  /* 0x0000000000007941 */ /* 0x000fea0003800200 */
.L_x_36:
        /* <DEDUP_REMOVED lines=22> */
.L_x_39:
[----:B------:R-:W-:Y:S05]  /*2590*/  BSYNC.RECONVERGENT B0 ;  /* 0x0000000000007941 */ /* 0x000fea0003800200 */
.L_x_38:
[----:B------:R-:W-:Y:S01]  /*25a0*/  ISETP.GE.U32.AND P2, PT, R102, R83, PT ;  /* 0x000000536600720c */ /* 0x000fe20003f46070 */
[----:B------:R-:W-:Y:S01]  /*25b0*/  BSSY.RECONVERGENT B0, `(.L_x_40) ;  /* 0x0000019000007945 */ /* 0x000fe20003800200 */
[----:B------:R-:W-:Y:S02]  /*25c0*/  VIADD R102, R76, 0x2 ;  /* 0x000000024c667836 */ /* 0x000fe40000000000 */
[----:B------:R-:W-:-:S04]  /*25d0*/  ISETP.GE.U32.OR P3, PT, R103, R82, P2 ;  /* 0x000000526700720c */ /* 0x000fc80001766470 */
[----:B------:R-:W-:-:S09]  /*25e0*/  P2R R76, PR, RZ, 0x8 ;  /* 0x00000008ff4c7803 */ /* 0x000fd20000000000 */
[----:B------:R-:W-:Y:S05]  /*25f0*/  @P3 BRA `(.L_x_41) ;  /* 0x0000000000503947 */ /* 0x000fea0003800000 */
        /* <DEDUP_REMOVED lines=20> */
.L_x_41:
[----:B------:R-:W-:Y:S05]  /*2740*/  BSYNC.RECONVERGENT B0 ;  /* 0x0000000000007941 */ /* 0x000fea0003800200 */
.L_x_40:
[----:B------:R-:W-:Y:S01]  /*2750*/  ISETP.GE.U32.AND P5, PT, R102, R83, PT ;  /* 0x000000536600720c */ /* 0x000fe20003fa6070 */
[----:B------:R-:W-:Y:S03]  /*2760*/  BSSY.RECONVERGENT B0, `(.L_x_42) ;  /* 0x0000018000007945 */ /* 0x000fe60003800200 */
[----:B------:R-:W-:-:S04]  /*2770*/  ISETP.LT.U32.AND P2, PT, R75, R82, !P5 ;  /* 0x000000524b00720c */ /* 0x000fc80006f41070 */
[----:B------:R-:W-:-:S13]  /*2780*/  ISETP.GT.U32.AND P2, PT, R3, 0x1, P2 ;  /* 0x000000010300780c */ /* 0x000fda0001744070 */
        /* <DEDUP_REMOVED lines=21> */
.L_x_43:
[----:B------:R-:W-:Y:S05]  /*28e0*/  BSYNC.RECONVERGENT B0 ;  /* 0x0000000000007941 */ /* 0x000fea0003800200 */
.L_x_42:
[----:B------:R-:W-:Y:S01]  /*28f0*/  ISETP.LT.U32.AND P3, PT, R77, R82, !P5 ;  /* 0x000000524d00720c */ /* 0x000fe20006f61070 */
[----:B------:R-:W-:-:S12]  /*2900*/  BSSY.RECONVERGENT B0, `(.L_x_44) ;  /* 0x0000016000007945 */ /* 0x000fd80003800200 */
        /* <DEDUP_REMOVED lines=21> */
.L_x_45:
[----:B------:R-:W-:Y:S05]  /*2a60*/  BSYNC.RECONVERGENT B0 ;  /* 0x0000000000007941 */ /* 0x000fea0003800200 */
.L_x_44:
[-C--:B------:R-:W-:Y:S01]  /*2a70*/  ISETP.LT.U32.AND P4, PT, R3, R82.reuse, !P5 ;  /* 0x000000520300720c */ /* 0x080fe20006f81070 */
[----:B------:R-:W-:Y:S01]  /*2a80*/  BSSY.RECONVERGENT B0, `(.L_x_46) ;  /* 0x0000017000007945 */ /* 0x000fe20003800200 */
[----:B------:R-:W-:-:S11]  /*2a90*/  ISETP.LT.U32.AND P5, PT, R79, R82, !P5 ;  /* 0x000000524f00720c */ /* 0x000fd60006fa1070 */
        /* <DEDUP_REMOVED lines=21> */
.L_x_47:
[----:B------:R-:W-:Y:S05]  /*2bf0*/  BSYNC.RECONVERGENT B0 ;  /* 0x0000000000007941 */ /* 0x000fea0003800200 */
.L_x_46:
[----:B------:R-:W-:Y:S04]  /*2c00*/  BSSY.RECONVERGENT B0, `(.L_x_48) ;  /* 0x0000016000007945 */ /* 0x000fe80003800200 */
        /* <DEDUP_REMOVED lines=21> */
.L_x_49:
[----:B------:R-:W-:Y:S05]  /*2d60*/  BSYNC.RECONVERGENT B0 ;  /* 0x0000000000007941 */ /* 0x000fea0003800200 */
.L_x_48:
[----:B------:R-:W-:Y:S01]  /*2d70*/  ISETP.GE.U32.AND P6, PT, R102, R83, PT ;  /* 0x000000536600720c */ /* 0x000fe20003fc6070 */
[----:B------:R-:W-:Y:S01]  /*2d80*/  BSSY.RECONVERGENT B0, `(.L_x_50) ;  /* 0x000001b000007945 */ /* 0x000fe20003800200 */
[----:B------:R-:W-:Y:S02]  /*2d90*/  CS2R R98, SRZ ;  /* 0x0000000000627805 */ /* 0x000fe4000001ff00 */
[----:B------:R-:W-:Y:S02]  /*2da0*/  CS2R R96, SRZ ;  /* 0x0000000000607805 */ /* 0x000fe4000001ff00 */
[----:B------:R-:W-:Y:S02]  /*2db0*/  ISETP.GE.U32.OR P6, PT, R103, R82, P6 ;  /* 0x000000526700720c */ /* 0x000fe400037c6470 */
[----:B------:R-:W-:Y:S02]  /*2dc0*/  CS2R R94, SRZ ;  /* 0x00000000005e7805 */ /* 0x000fe4000001ff00 */
        /* <DEDUP_REMOVED lines=22> */
.L_x_51:
[----:B------:R-:W-:Y:S05]  /*2f30*/  BSYNC.RECONVERGENT B0 ;  /* 0x0000000000007941 */ /* 0x000fea0003800200 */
.L_x_50:
        /* <DEDUP_REMOVED lines=16> */
[----:B------:R-:W1:Y:S08]  /*3040*/  I2F.F64 R98, R98 ;  /* 0x0000006200627312 */ /* 0x000e700000201c00 */
[----:B------:R-:W4:Y:S08]  /*3050*/  I2F.F64 R96, R96 ;  /* 0x0000006000607312 */ /* 0x000f300000201c00 */
[----:B-1----:R-:W0:Y:S02]  /*3060*/  I2F.F64 R94, R94 ;  /* 0x0000005e005e7312 */ /* 0x002e240000201c00 */
.L_x_53:
[----:B------:R-:W-:Y:S05]  /*3070*/  BSYNC.RECONVERGENT B0 ;  /* 0x0000000000007941 */ /* 0x000fea0003800200 */
.L_x_52:
[----:B------:R-:W-:Y:S01]  /*3080*/  ISETP.NE.AND P0, PT, R104, RZ, PT ;  /* 0x000000ff6800720c */ /* 0x000fe20003f05270 */
[----:B------:R-:W-:-:S12]  /*3090*/  BSSY.RECONVERGENT B0, `(.L_x_54) ;  /* 0x0000016000007945 */ /* 0x000fd80003800200 */
        /* <DEDUP_REMOVED lines=9> */
[----:B------:R-:W5:Y:S01]  /*3130*/  LDG.E.U8 R91, desc[UR6][R90.64] ;  /* 0x000000065a5b7981 */ /* 0x000f62000c1e1100 */
[----:B------:R-:W-:-:S06]  /*3140*/  IMAD.X R83, RZ, RZ, UR9, P0 ;  /* 0x00000009ff537e24 */ /* 0x000fcc00080e06ff */
[----:B------:R-:W2:Y:S01]  /*3150*/  LDG.E.U8 R83, desc[UR6][R82.64] ;  /* 0x0000000652537981 */ /* 0x000ea2000c1e1100 */
[C---:B0-----:R-:W-:Y:S02]  /*3160*/  IMAD R120, R38.reuse, R93, RZ ;  /* 0x0000005d26787224 */ /* 0x041fe400078e02ff */
[----:B-----5:R-:W-:-:S04]  /*3170*/  IMAD R102, R38, R91, RZ ;  /* 0x0000005b26667224 */ /* 0x020fc800078e02ff */
[----:B------:R-:W0:Y:S01]  /*3180*/  I2F.F64 R120, R120 ;  /* 0x0000007800787312 */ /* 0x000e220000201c00 */
[----:B--2---:R-:W-:-:S07]  /*3190*/  IMAD R100, R38, R83, RZ ;  /* 0x0000005326647224 */ /* 0x004fce00078e02ff */
[----:B------:R-:W4:Y:S08]  /*31a0*/  I2F.F64 R102, R102 ;  /* 0x0000006600667312 */ /* 0x000f300000201c00 */
[----:B------:R-:W1:Y:S01]  /*31b0*/  I2F.F64 R100, R100 ;  /* 0x0000006400647312 */ /* 0x000e620000201c00 */
[----:B0-----:R-:W-:Y:S02]  /*31c0*/  DADD R98, R98, R120 ;  /* 0x0000000062627229 */ /* 0x001fe40000000078 */
[----:B----4-:R-:W-:-:S02]  /*31d0*/  DADD R96, R96, R102 ;  /* 0x0000000060607229 */ /* 0x010fc40000000066 */
[----:B-1----:R-:W-:-:S11]  /*31e0*/  DADD R94, R94, R100 ;  /* 0x000000005e5e7229 */ /* 0x002fd60000000064 */
.L_x_55:
[----:B------:R-:W-:Y:S05]  /*31f0*/  BSYNC.RECONVERGENT B0 ;  /* 0x0000000000007941 */ /* 0x000fea0003800200 */
.L_x_54:
[----:B------:R-:W-:Y:S01]  /*3200*/  ISETP.NE.AND P0, PT, R105, RZ, PT ;  /* 0x000000ff6900720c */ /* 0x000fe20003f05270 */
        /* <DEDUP_REMOVED lines=10> */
[----:B------:R-:W5:Y:S01]  /*32b0*/  LDG.E.U8 R90, desc[UR6][R90.64] ;  /* 0x000000065a5a7981 */ /* 0x000f62000c1e1100 */
[----:B------:R-:W-:-:S05]  /*32c0*/  IMAD.X R83, RZ, RZ, UR9, P0 ;  /* 0x00000009ff537e24 */ /* 0x000fca00080e06ff */
[----:B------:R-:W2:Y:S01]  /*32d0*/  LDG.E.U8 R82, desc[UR6][R82.64] ;  /* 0x0000000652527981 */ /* 0x000ea2000c1e1100 */
[C---:B0-----:R-:W-:Y:S02]  /*32e0*/  IMAD R104, R35.reuse, R92, RZ ;  /* 0x0000005c23687224 */ /* 0x041fe400078e02ff */
[C---:B-----5:R-:W-:Y:S02]  /*32f0*/  IMAD R102, R35.reuse, R90, RZ ;  /* 0x0000005a23667224 */ /* 0x060fe400078e02ff */
[----:B--2---:R-:W-:Y:S02]  /*3300*/  IMAD R100, R35, R82, RZ ;  /* 0x0000005223647224 */ /* 0x004fe400078e02ff */
[----:B------:R-:W0:Y:S08]  /*3310*/  I2F.F64 R104, R104 ;  /* 0x0000006800687312 */ /* 0x000e300000201c00 */
[----:B------:R-:W4:Y:S08]  /*3320*/  I2F.F64 R102, R102 ;  /* 0x0000006600667312 */ /* 0x000f300000201c00 */
[----:B------:R-:W1:Y:S01]  /*3330*/  I2F.F64 R100, R100 ;  /* 0x0000006400647312 */ /* 0x000e620000201c00 */
[----:B0-----:R-:W-:-:S02]  /*3340*/  DADD R98, R98, R104 ;  /* 0x0000000062627229 */ /* 0x001fc40000000068 */
[----:B----4-:R-:W-:Y:S02]  /*3350*/  DADD R96, R96, R102 ;  /* 0x0000000060607229 */ /* 0x010fe40000000066 */
[----:B-1----:R-:W-:-:S11]  /*3360*/  DADD R94, R94, R100 ;  /* 0x000000005e5e7229 */ /* 0x002fd60000000064 */
.L_x_57:
[----:B------:R-:W-:Y:S05]  /*3370*/  BSYNC.RECONVERGENT B0 ;  /* 0x0000000000007941 */ /* 0x000fea0003800200 */
.L_x_56:
        /* <DEDUP_REMOVED lines=11> */
[----:B------:R-:W5:Y:S05]  /*3430*/  LDG.E.U8 R91, desc[UR6][R90.64] ;  /* 0x000000065a5b7981 */ /* 0x000f6a000c1e1100 */
[----:B------:R-:W2:Y:S01]  /*3440*/  LDG.E.U8 R83, desc[UR6][R82.64] ;  /* 0x0000000652537981 */ /* 0x000ea2000c1e1100 */
[----:B0-----:R-:W-:-:S02]  /*3450*/  IMAD R104, R28, R93, RZ ;  /* 0x0000005d1c687224 */ /* 0x001fc400078e02ff */
        /* <DEDUP_REMOVED lines=8> */
.L_x_59:
[----:B------:R-:W-:Y:S05]  /*34e0*/  BSYNC.RECONVERGENT B0 ;  /* 0x0000000000007941 */ /* 0x000fea0003800200 */
.L_x_58:
[----:B------:R-:W-:Y:S01]  /*34f0*/  ISETP.NE.AND P0, PT, R106, RZ, PT ;  /* 0x000000ff6a00720c */ /* 0x000fe20003f05270 */
[----:B------:R-:W-:-:S12]  /*3500*/  BSSY.RECONVERGENT B0, `(.L_x_60) ;  /* 0x0000016000007945 */ /* 0x000fd80003800200 */
        /* <DEDUP_REMOVED lines=9> */
[----:B------:R-:W5:Y:S02]  /*35a0*/  LDG.E.U8 R90, desc[UR6][R90.64] ;  /* 0x000000065a5a7981 */ /* 0x000f64000c1e1100 */
        /* <DEDUP_REMOVED lines=11> */
.L_x_61:
[----:B------:R-:W-:Y:S05]  /*3660*/  BSYNC.RECONVERGENT B0 ;  /* 0x0000000000007941 */ /* 0x000fea0003800200 */
.L_x_60:
[----:B------:R-:W-:Y:S01]  /*3670*/  ISETP.NE.AND P0, PT, R107, RZ, PT ;  /* 0x000000ff6b00720c */ /* 0x000fe20003f05270 */
[----:B------:R-:W-:-:S12]  /*3680*/  BSSY.RECONVERGENT B0, `(.L_x_62) ;  /* 0x0000016000007945 */ /* 0x000fd80003800200 */
        /* <DEDUP_REMOVED lines=10> */
[----:B------:R-:W5:Y:S05]  /*3730*/  LDG.E.U8 R91, desc[UR6][R90.64] ;  /* 0x000000065a5b7981 */ /* 0x000f6a000c1e1100 */
[----:B------:R-:W2:Y:S01]  /*3740*/  LDG.E.U8 R83, desc[UR6][R82.64] ;  /* 0x0000000652537981 */ /* 0x000ea2000c1e1100 */
[-C--:B0-----:R-:W-:Y:S02]  /*3750*/  IMAD R104, R93, R42.reuse, RZ ;  /* 0x0000002a5d687224 */ /* 0x081fe400078e02ff */
[-C--:B-----5:R-:W-:Y:S02]  /*3760*/  IMAD R102, R91, R42.reuse, RZ ;  /* 0x0000002a5b667224 */ /* 0x0a0fe400078e02ff */
[----:B--2---:R-:W-:-:S02]  /*3770*/  IMAD R100, R83, R42, RZ ;  /* 0x0000002a53647224 */ /* 0x004fc400078e02ff */
[----:B------:R-:W0:Y:S08]  /*3780*/  I2F.F64 R104, R104 ;  /* 0x0000006800687312 */ /* 0x000e300000201c00 */
[----:B------:R-:W4:Y:S08]  /*3790*/  I2F.F64 R102, R102 ;  /* 0x0000006600667312 */ /* 0x000f300000201c00 */
[----:B------:R-:W1:Y:S01]  /*37a0*/  I2F.F64 R100, R100 ;  /* 0x0000006400647312 */ /* 0x000e620000201c00 */
[----:B0-----:R-:W-:-:S02]  /*37b0*/  DADD R98, R98, R104 ;  /* 0x0000000062627229 */ /* 0x001fc40000000068 */
[----:B----4-:R-:W-:Y:S02]  /*37c0*/  DADD R96, R96, R102 ;  /* 0x0000000060607229 */ /* 0x010fe40000000066 */
[----:B-1----:R-:W-:-:S11]  /*37d0*/  DADD R94, R94, R100 ;  /* 0x000000005e5e7229 */ /* 0x002fd60000000064 */
.L_x_63:
[----:B------:R-:W-:Y:S05]  /*37e0*/  BSYNC.RECONVERGENT B0 ;  /* 0x0000000000007941 */ /* 0x000fea0003800200 */
.L_x_62:
[----:B------:R-:W-:Y:S01]  /*37f0*/  ISETP.NE.AND P0, PT, R108, RZ, PT ;  /* 0x000000ff6c00720c */ /* 0x000fe20003f05270 */
[----:B------:R-:W-:-:S12]  /*3800*/  BSSY.RECONVERGENT B0, `(.L_x_64) ;  /* 0x0000016000007945 */ /* 0x000fd80003800200 */
        /* <DEDUP_REMOVED lines=10> */
[----:B------:R-:W5:Y:S04]  /*38b0*/  LDG.E.U8 R90, desc[UR6][R90.64] ;  /* 0x000000065a5a7981 */ /* 0x000f68000c1e1100 */
        /* <DEDUP_REMOVED lines=10> */
.L_x_65:
[----:B------:R-:W-:Y:S05]  /*3960*/  BSYNC.RECONVERGENT B0 ;  /* 0x0000000000007941 */ /* 0x000fea0003800200 */
.L_x_64:
        /* <DEDUP_REMOVED lines=23> */
.L_x_67:
[----:B------:R-:W-:Y:S05]  /*3ae0*/  BSYNC.RECONVERGENT B0 ;  /* 0x0000000000007941 */ /* 0x000fea0003800200 */
.L_x_66:
        /* <DEDUP_REMOVED lines=14> */
[-C--:B0-----:R-:W-:Y:S02]  /*3bd0*/  IMAD R104, R92, R29.reuse, RZ ;  /* 0x0000001d5c687224 */ /* 0x081fe400078e02ff */
[-C--:B-----5:R-:W-:Y:S02]  /*3be0*/  IMAD R102, R90, R29.reuse, RZ ;  /* 0x0000001d5a667224 */ /* 0x0a0fe400078e02ff */
[----:B--2---:R-:W-:Y:S02]  /*3bf0*/  IMAD R100, R82, R29, RZ ;  /* 0x0000001d52647224 */ /* 0x004fe400078e02ff */
[----:B------:R-:W0:Y:S08]  /*3c00*/  I2F.F64 R104, R104 ;  /* 0x0000006800687312 */ /* 0x000e300000201c00 */
[----:B------:R-:W4:Y:S08]  /*3c10*/  I2F.F64 R102, R102 ;  /* 0x0000006600667312 */ /* 0x000f300000201c00 */
[----:B------:R-:W1:Y:S01]  /*3c20*/  I2F.F64 R100, R100 ;  /* 0x0000006400647312 */ /* 0x000e620000201c00 */
[----:B0-----:R-:W-:-:S02]  /*3c30*/  DADD R98, R98, R104 ;  /* 0x0000000062627229 */ /* 0x001fc40000000068 */
[----:B----4-:R-:W-:Y:S02]  /*3c40*/  DADD R96, R96, R102 ;  /* 0x0000000060607229 */ /* 0x010fe40000000066 */
[----:B-1----:R-:W-:-:S11]  /*3c50*/  DADD R94, R94, R100 ;  /* 0x000000005e5e7229 */ /* 0x002fd60000000064 */
.L_x_69:
[----:B------:R-:W-:Y:S05]  /*3c60*/  BSYNC.RECONVERGENT B0 ;  /* 0x0000000000007941 */ /* 0x000fea0003800200 */
.L_x_68:
[----:B------:R-:W-:Y:S01]  /*3c70*/  ISETP.NE.AND P0, PT, R111, RZ, PT ;  /* 0x000000ff6f00720c */ /* 0x000fe20003f05270 */
[----:B------:R-:W-:-:S12]  /*3c80*/  BSSY.RECONVERGENT B0, `(.L_x_70) ;  /* 0x0000016000007945 */ /* 0x000fd80003800200 */
[----:B------:R-:W-:Y:S05]  /*3c90*/  @P0 BRA `(.L_x_71) ;  /* 0x0000000000500947 */ /* 0x000fea0003800000 */
        /* <DEDUP_REMOVED lines=20> */
.L_x_71:
[----:B------:R-:W-:Y:S05]  /*3de0*/  BSYNC.RECONVERGENT B0 ;  /* 0x0000000000007941 */ /* 0x000fea0003800200 */
.L_x_70:
        /* <DEDUP_REMOVED lines=23> */
.L_x_73:
[----:B------:R-:W-:Y:S05]  /*3f60*/  BSYNC.RECONVERGENT B0 ;  /* 0x0000000000007941 */ /* 0x000fea0003800200 */
.L_x_72:
        /* <DEDUP_REMOVED lines=23> */
.L_x_75:
[----:B------:R-:W-:Y:S05]  /*40e0*/  BSYNC.RECONVERGENT B0 ;  /* 0x0000000000007941 */ /* 0x000fea0003800200 */
.L_x_74:
        /* <DEDUP_REMOVED lines=23> */
.L_x_77:
[----:B------:R-:W-:Y:S05]  /*4260*/  BSYNC.RECONVERGENT B0 ;  /* 0x0000000000007941 */ /* 0x000fea0003800200 */
.L_x_76:
        /* <DEDUP_REMOVED lines=14> */
[-C--:B0-----:R-:W-:Y:S02]  /*4350*/  IMAD R104, R93, R30.reuse, RZ ;  /* 0x0000001e5d687224 */ /* 0x081fe400078e02ff */
        /* <DEDUP_REMOVED lines=8> */
.L_x_79:
[----:B------:R-:W-:Y:S05]  /*43e0*/  BSYNC.RECONVERGENT B0 ;  /* 0x0000000000007941 */ /* 0x000fea0003800200 */
.L_x_78:
[----:B------:R-:W-:Y:S01]  /*43f0*/  ISETP.NE.AND P0, PT, R116, RZ, PT ;  /* 0x000000ff7400720c */ /* 0x000fe20003f05270 */
[----:B------:R-:W-:-:S12]  /*4400*/  BSSY.RECONVERGENT B0, `(.L_x_80) ;  /* 0x0000016000007945 */ /* 0x000fd80003800200 */
[----:B------:R-:W-:Y:S05]  /*4410*/  @P0 BRA `(.L_x_81) ;  /* 0x0000000000500947 */ /* 0x000fea0003800000 */
        /* <DEDUP_REMOVED lines=20> */
.L_x_81:
[----:B------:R-:W-:Y:S05]  /*4560*/  BSYNC.RECONVERGENT B0 ;  /* 0x0000000000007941 */ /* 0x000fea0003800200 */
.L_x_80:
[----:B------:R-:W-:Y:S01]  /*4570*/  ISETP.NE.AND P0, PT, R117, RZ, PT ;  /* 0x000000ff7500720c */ /* 0x000fe20003f05270 */
[----:B------:R-:W-:-:S12]  /*4580*/  BSSY.RECONVERGENT B0, `(.L_x_82) ;  /* 0x0000016000007945 */ /* 0x000fd80003800200 */
        /* <DEDUP_REMOVED lines=21> */
.L_x_83:
[----:B------:R-:W-:Y:S05]  /*46e0*/  BSYNC.RECONVERGENT B0 ;  /* 0x0000000000007941 */ /* 0x000fea0003800200 */
.L_x_82:
        /* <DEDUP_REMOVED lines=23> */
.L_x_85:
[----:B------:R-:W-:Y:S05]  /*4860*/  BSYNC.RECONVERGENT B0 ;  /* 0x0000000000007941 */ /* 0x000fea0003800200 */
.L_x_84:
        /* <DEDUP_REMOVED lines=23> */
.L_x_87:
[----:B------:R-:W-:Y:S05]  /*49e0*/  BSYNC.RECONVERGENT B0 ;  /* 0x0000000000007941 */ /* 0x000fea0003800200 */
.L_x_86:
[----:B------:R-:W-:Y:S01]  /*49f0*/  ISETP.NE.AND P0, PT, R78, RZ, PT ;  /* 0x000000ff4e00720c */ /* 0x000fe20003f05270 */
[----:B------:R-:W-:-:S12]  /*4a00*/  BSSY.RECONVERGENT B0, `(.L_x_88) ;  /* 0x0000016000007945 */ /* 0x000fd80003800200 */
[----:B------:R-:W-:Y:S05]  /*4a10*/  @!P0 BRA `(.L_x_89) ;  /* 0x0000000000508947 */ /* 0x000fea0003800000 */
[C---:B------:R-:W-:Y:S01]  /*4a20*/  IADD3 R90, P0, PT, R73.reuse, UR8, RZ ;  /* 0x00000008495a7c10 */ /* 0x040fe2000ff1e0ff */
[C---:B------:R-:W-:Y:S02]  /*4a30*/  VIADD R92, R73.reuse, 0xffffffff ;  /* 0xffffffff495c7836 */ /* 0x040fe40000000000 */
[----:B------:R-:W-:Y:S01]  /*4a40*/  VIADD R100, R73, 0xfffffffe ;  /* 0xfffffffe49647836 */ /* 0x000fe20000000000 */
[----:B------:R-:W-:Y:S02]  /*4a50*/  IADD3.X R91, PT, PT, RZ, UR9, RZ, P0, !PT ;  /* 0x00000009ff5b7c10 */ /* 0x000fe400087fe4ff */
[----:B------:R-:W-:-:S03]  /*4a60*/  IADD3 R92, P0, PT, R92, UR8, RZ ;  /* 0x000000085c5c7c10 */ /* 0x000fc6000ff1e0ff */
[----:B------:R-:W0:Y:S02]  /*4a70*/  LDG.E.U8 R78, desc[UR6][R90.64] ;  /* 0x000000065a4e7981 */ /* 0x000e24000c1e1100 */
        /* <DEDUP_REMOVED lines=14> */
.L_x_89:
[----:B------:R-:W-:Y:S05]  /*4b60*/  BSYNC.RECONVERGENT B0 ;  /* 0x0000000000007941 */ /* 0x000fea0003800200 */
.L_x_88:
[----:B------:R-:W-:Y:S01]  /*4b70*/  ISETP.NE.AND P0, PT, R76, RZ, PT ;  /* 0x000000ff4c00720c */ /* 0x000fe20003f05270 */
[----:B------:R-:W-:-:S12]  /*4b80*/  BSSY.RECONVERGENT B0, `(.L_x_90) ;  /* 0x0000016000007945 */ /* 0x000fd80003800200 */
[----:B------:R-:W-:Y:S05]  /*4b90*/  @P0 BRA `(.L_x_91) ;  /* 0x0000000000500947 */ /* 0x000fea0003800000 */
[C---:B------:R-:W-:Y:S01]  /*4ba0*/  IADD3 R78, P0, PT, R19.reuse, UR8, RZ ;  /* 0x00000008134e7c10 */ /* 0x040fe2000ff1e0ff */
[C---:B------:R-:W-:Y:S02]  /*4bb0*/  VIADD R82, R19.reuse, 0xffffffff ;  /* 0xffffffff13527836 */ /* 0x040fe40000000000 */
[----:B------:R-:W-:Y:S01]  /*4bc0*/  VIADD R90, R19, 0xfffffffe ;  /* 0xfffffffe135a7836 */ /* 0x000fe20000000000 */
[----:B------:R-:W-:Y:S02]  /*4bd0*/  IADD3.X R79, PT, PT, RZ, UR9, RZ, P0, !PT ;  /* 0x00000009ff4f7c10 */ /* 0x000fe400087fe4ff */
[----:B------:R-:W-:Y:S02]  /*4be0*/  IADD3 R82, P0, PT, R82, UR8, RZ ;  /* 0x0000000852527c10 */ /* 0x000fe4000ff1e0ff */
[----:B------:R-:W-:Y:S02]  /*4bf0*/  IADD3 R90, P1, PT, R90, UR8, RZ ;  /* 0x000000085a5a7c10 */ /* 0x000fe4000ff3e0ff */
[----:B------:R-:W5:Y:S01]  /*4c00*/  LDG.E.U8 R79, desc[UR6][R78.64] ;  /* 0x000000064e4f7981 */ /* 0x000f62000c1e1100 */
[----:B------:R-:W-:Y:S01]  /*4c10*/  IMAD.X R83, RZ, RZ, UR9, P0 ;  /* 0x00000009ff537e24 */ /* 0x000fe200080e06ff */
[----:B------:R-:W-:-:S05]  /*4c20*/  IADD3.X R91, PT, PT, RZ, UR9, RZ, P1, !PT ;  /* 0x00000009ff5b7c10 */ /* 0x000fca0008ffe4ff */
[----:B------:R-:W2:Y:S04]  /*4c30*/  LDG.E.U8 R83, desc[UR6][R82.64] ;  /* 0x0000000652537981 */ /* 0x000ea8000c1e1100 */
[----:B------:R-:W3:Y:S01]  /*4c40*/  LDG.E.U8 R91, desc[UR6][R90.64] ;  /* 0x000000065a5b7981 */ /* 0x000ee2000c1e1100 */
[C---:B-----5:R-:W-:Y:S02]  /*4c50*/  IMAD R76, R80.reuse, R79, RZ ;  /* 0x0000004f504c7224 */ /* 0x060fe400078e02ff */
[C---:B--2---:R-:W-:Y:S02]  /*4c60*/  IMAD R92, R80.reuse, R83, RZ ;  /* 0x00000053505c7224 */ /* 0x044fe400078e02ff */
[----:B---3--:R-:W-:Y:S02]  /*4c70*/  IMAD R100, R80, R91, RZ ;  /* 0x0000005b50647224 */ /* 0x008fe400078e02ff */
[----:B------:R-:W1:Y:S08]  /*4c80*/  I2F.F64 R76, R76 ;  /* 0x0000004c004c7312 */ /* 0x000e700000201c00 */
[----:B------:R-:W4:Y:S08]  /*4c90*/  I2F.F64 R92, R92 ;  /* 0x0000005c005c7312 */ /* 0x000f300000201c00 */
[----:B------:R-:W0:Y:S01]  /*4ca0*/  I2F.F64 R100, R100 ;  /* 0x0000006400647312 */ /* 0x000e220000201c00 */
[----:B-1----:R-:W-:-:S02]  /*4cb0*/  DADD R98, R98, R76 ;  /* 0x0000000062627229 */ /* 0x002fc4000000004c */
[----:B----4-:R-:W-:Y:S02]  /*4cc0*/  DADD R96, R96, R92 ;  /* 0x0000000060607229 */ /* 0x010fe4000000005c */
[----:B0-----:R-:W-:-:S11]  /*4cd0*/  DADD R94, R94, R100 ;  /* 0x000000005e5e7229 */ /* 0x001fd60000000064 */
.L_x_91:
[----:B------:R-:W-:Y:S05]  /*4ce0*/  BSYNC.RECONVERGENT B0 ;  /* 0x0000000000007941 */ /* 0x000fea0003800200 */
.L_x_90:
[----:B------:R-:W-:Y:S04]  /*4cf0*/  BSSY.RECONVERGENT B0, `(.L_x_92) ;  /* 0x0000016000007945 */ /* 0x000fe80003800200 */
[----:B------:R-:W-:Y:S05]  /*4d00*/  @!P2 BRA `(.L_x_93) ;  /* 0x000000000050a947 */ /* 0x000fea0003800000 */
[C---:B------:R-:W-:Y:S01]  /*4d10*/  IADD3 R78, P0, PT, R72.reuse, UR8, RZ ;  /* 0x00000008484e7c10 */ /* 0x040fe2000ff1e0ff */
[C---:B------:R-:W-:Y:S01]  /*4d20*/  VIADD R82, R72.reuse, 0xffffffff ;  /* 0xffffffff48527836 */ /* 0x040fe20000000000 */
[----:B------:R-:W-:-:S03]  /*4d30*/  IADD3 R90, PT, PT, R72, -0x2, RZ ;  /* 0xfffffffe485a7810 */ /* 0x000fc60007ffe0ff */
[----:B------:R-:W-:Y:S01]  /*4d40*/  IMAD.X R79, RZ, RZ, UR9, P0 ;  /* 0x00000009ff4f7e24 */ /* 0x000fe200080e06ff */
[----:B------:R-:W-:Y:S02]  /*4d50*/  IADD3 R90, P1, PT, R90, UR8, RZ ;  /* 0x000000085a5a7c10 */ /* 0x000fe4000ff3e0ff */
[----:B------:R-:W-:Y:S02]  /*4d60*/  IADD3 R82, P0, PT, R82, UR8, RZ ;  /* 0x0000000852527c10 */ /* 0x000fe4000ff1e0ff */
[----:B------:R-:W0:Y:S01]  /*4d70*/  LDG.E.U8 R76, desc[UR6][R78.64] ;  /* 0x000000064e4c7981 */ /* 0x000e22000c1e1100 */
[----:B------:R-:W-:Y:S01]  /*4d80*/  IMAD.X R91, RZ, RZ, UR9, P1 ;  /* 0x00000009ff5b7e24 */ /* 0x000fe200088e06ff */
[----:B------:R-:W-:-:S04]  /*4d90*/  IADD3.X R83, PT, PT, RZ, UR9, RZ, P0, !PT ;  /* 0x00000009ff537c10 */ /* 0x000fc800087fe4ff */
[----:B------:R-:W5:Y:S04]  /*4da0*/  LDG.E.U8 R90, desc[UR6][R90.64] ;  /* 0x000000065a5a7981 */ /* 0x000f68000c1e1100 */
        /* <DEDUP_REMOVED lines=10> */
.L_x_93:
[----:B------:R-:W-:Y:S05]  /*4e50*/  BSYNC.RECONVERGENT B0 ;  /* 0x0000000000007941 */ /* 0x000fea0003800200 */
.L_x_92:
[----:B------:R-:W-:Y:S04]  /*4e60*/  BSSY.RECONVERGENT B0, `(.L_x_94) ;  /* 0x0000016000007945 */ /* 0x000fe80003800200 */
[----:B------:R-:W-:Y:S05]  /*4e70*/  @!P3 BRA `(.L_x_95) ;  /* 0x000000000050b947 */ /* 0x000fea0003800000 */
[C---:B------:R-:W-:Y:S01]  /*4e80*/  IADD3 R78, P0, PT, R71.reuse, UR8, RZ ;  /* 0x00000008474e7c10 */ /* 0x040fe2000ff1e0ff */
[C---:B------:R-:W-:Y:S01]  /*4e90*/  VIADD R90, R71.reuse, 0xfffffffe ;  /* 0xfffffffe475a7836 */ /* 0x040fe20000000000 */
[----:B------:R-:W-:Y:S02]  /*4ea0*/  IADD3 R82, PT, PT, R71, -0x1, RZ ;  /* 0xffffffff47527810 */ /* 0x000fe40007ffe0ff */
[----:B------:R-:W-:Y:S02]  /*4eb0*/  IADD3.X R79, PT, PT, RZ, UR9, RZ, P0, !PT ;  /* 0x00000009ff4f7c10 */ /* 0x000fe400087fe4ff */
[----:B------:R-:W-:Y:S02]  /*4ec0*/  IADD3 R82, P0, PT, R82, UR8, RZ ;  /* 0x0000000852527c10 */ /* 0x000fe4000ff1e0ff */
[----:B------:R-:W-:Y:S02]  /*4ed0*/  IADD3 R90, P1, PT, R90, UR8, RZ ;  /* 0x000000085a5a7c10 */ /* 0x000fe4000ff3e0ff */
[----:B------:R-:W0:Y:S01]  /*4ee0*/  LDG.E.U8 R79, desc[UR6][R78.64] ;  /* 0x000000064e4f7981 */ /* 0x000e22000c1e1100 */
[----:B------:R-:W-:Y:S01]  /*4ef0*/  IMAD.X R83, RZ, RZ, UR9, P0 ;  /* 0x00000009ff537e24 */ /* 0x000fe200080e06ff */
[----:B------:R-:W-:-:S05]  /*4f00*/  IADD3.X R91, PT, PT, RZ, UR9, RZ, P1, !PT ;  /* 0x00000009ff5b7c10 */ /* 0x000fca0008ffe4ff */
        /* <DEDUP_REMOVED lines=11> */
.L_x_95:
[----:B------:R-:W-:Y:S05]  /*4fc0*/  BSYNC.RECONVERGENT B0 ;  /* 0x0000000000007941 */ /* 0x000fea0003800200 */
.L_x_94:
        /* <DEDUP_REMOVED lines=22> */
.L_x_97:
[----:B------:R-:W-:Y:S05]  /*5130*/  BSYNC.RECONVERGENT B0 ;  /* 0x0000000000007941 */ /* 0x000fea0003800200 */
.L_x_96:
        /* <DEDUP_REMOVED lines=22> */
.L_x_99:
[----:B------:R-:W-:Y:S05]  /*52a0*/  BSYNC.RECONVERGENT B0 ;  /* 0x0000000000007941 */ /* 0x000fea0003800200 */
.L_x_98:
[----:B------:R-:W-:Y:S01]  /*52b0*/  ISETP.NE.AND P0, PT, R75, RZ, PT ;  /* 0x000000ff4b00720c */ /* 0x000fe20003f05270 */
[----:B------:R-:W-:-:S12]  /*52c0*/  BSSY.RECONVERGENT B0, `(.L_x_100) ;  /* 0x0000016000007945 */ /* 0x000fd80003800200 */
[----:B------:R-:W-:Y:S05]  /*52d0*/  @P0 BRA `(.L_x_101) ;  /* 0x0000000000500947 */ /* 0x000fea0003800000 */
[C---:B------:R-:W-:Y:S01]  /*52e0*/  IADD3 R90, P0, PT, R70.reuse, UR8, RZ ;  /* 0x00000008465a7c10 */ /* 0x040fe2000ff1e0ff */
[C---:B------:R-:W-:Y:S01]  /*52f0*/  VIADD R92, R70.reuse, 0xffffffff ;  /* 0xffffffff465c7836 */ /* 0x040fe20000000000 */
[----:B------:R-:W-:-:S03]  /*5300*/  IADD3 R100, PT, PT, R70, -0x2, RZ ;  /* 0xfffffffe46647810 */ /* 0x000fc60007ffe0ff */
[----:B------:R-:W-:Y:S01]  /*5310*/  IMAD.X R91, RZ, RZ, UR9, P0 ;  /* 0x00000009ff5b7e24 */ /* 0x000fe200080e06ff */
[----:B------:R-:W-:Y:S02]  /*5320*/  IADD3 R100, P1, PT, R100, UR8, RZ ;  /* 0x0000000864647c10 */ /* 0x000fe4000ff3e0ff */
[----:B------:R-:W-:Y:S02]  /*5330*/  IADD3 R92, P0, PT, R92, UR8, RZ ;  /* 0x000000085c5c7c10 */ /* 0x000fe4000ff1e0ff */
[----:B------:R-:W5:Y:S01]  /*5340*/  LDG.E.U8 R76, desc[UR6][R90.64] ;  /* 0x000000065a4c7981 */ /* 0x000f62000c1e1100 */
[----:B------:R-:W-:Y:S01]  /*5350*/  IMAD.X R101, RZ, RZ, UR9, P1 ;  /* 0x00000009ff657e24 */ /* 0x000fe200088e06ff */
[----:B------:R-:W-:-:S04]  /*5360*/  IADD3.X R93, PT, PT, RZ, UR9, RZ, P0, !PT ;  /* 0x00000009ff5d7c10 */ /* 0x000fc800087fe4ff */
[----:B------:R-:W2:Y:S04]  /*5370*/  LDG.E.U8 R82, desc[UR6][R100.64] ;  /* 0x0000000664527981 */ /* 0x000ea8000c1e1100 */
[----:B------:R-:W3:Y:S01]  /*5380*/  LDG.E.U8 R78, desc[UR6][R92.64] ;  /* 0x000000065c4e7981 */ /* 0x000ee2000c1e1100 */
[-C--:B-----5:R-:W-:Y:S02]  /*5390*/  IMAD R76, R76, R81.reuse, RZ ;  /* 0x000000514c4c7224 */ /* 0x0a0fe400078e02ff */
[-C--:B--2---:R-:W-:Y:S02]  /*53a0*/  IMAD R82, R82, R81.reuse, RZ ;  /* 0x0000005152527224 */ /* 0x084fe400078e02ff */
[----:B---3--:R-:W-:Y:S02]  /*53b0*/  IMAD R78, R78, R81, RZ ;  /* 0x000000514e4e7224 */ /* 0x008fe400078e02ff */
[----:B------:R-:W1:Y:S08]  /*53c0*/  I2F.F64 R76, R76 ;  /* 0x0000004c004c7312 */ /* 0x000e700000201c00 */
[----:B------:R-:W4:Y:S08]  /*53d0*/  I2F.F64 R78, R78 ;  /* 0x0000004e004e7312 */ /* 0x000f300000201c00 */
[----:B------:R-:W0:Y:S01]  /*53e0*/  I2F.F64 R82, R82 ;  /* 0x0000005200527312 */ /* 0x000e220000201c00 */
[----:B-1----:R-:W-:-:S02]  /*53f0*/  DADD R98, R98, R76 ;  /* 0x0000000062627229 */ /* 0x002fc4000000004c */
[----:B----4-:R-:W-:Y:S02]  /*5400*/  DADD R96, R96, R78 ;  /* 0x0000000060607229 */ /* 0x010fe4000000004e */
[----:B0-----:R-:W-:-:S11]  /*5410*/  DADD R94, R94, R82 ;  /* 0x000000005e5e7229 */ /* 0x001fd60000000052 */
.L_x_101:
[----:B------:R-:W-:Y:S05]  /*5420*/  BSYNC.RECONVERGENT B0 ;  /* 0x0000000000007941 */ /* 0x000fea0003800200 */
.L_x_100:
[----:B------:R-:W-:Y:S01]  /*5430*/  DMUL R98, R98, R98 ;  /* 0x0000006262627228 */ /* 0x000fe20000000000 */
[----:B------:R-:W-:Y:S01]  /*5440*/  IMAD.MOV.U32 R78, RZ, RZ, 0x0 ;  /* 0x00000000ff4e7424 */ /* 0x000fe200078e00ff */
[----:B------:R-:W-:Y:S01]  /*5450*/  MOV R79, 0x3fd80000 ;  /* 0x3fd80000004f7802 */ /* 0x000fe20000000f00 */
[----:B0-----:R-:W-:Y:S01]  /*5460*/  DMUL R90, R94, R94 ;  /* 0x0000005e5e5a7228 */ /* 0x001fe20000000000 */
[----:B------:R-:W-:Y:S01]  /*5470*/  BSSY.RECONVERGENT B0, `(.L_x_102) ;  /* 0x000001e000007945 */ /* 0x000fe20003800200 */
[----:B----4-:R-:W-:-:S03]  /*5480*/  DMUL R96, R96, R96 ;  /* 0x0000006060607228 */ /* 0x010fc60000000000 */
[----:B------:R-:W-:-:S03]  /*5490*/  DFMA R84, R84, R84, R98 ;  /* 0x000000545454722b */ /* 0x000fc60000000062 */
[----:B---3--:R-:W-:Y:S02]  /*54a0*/  DFMA R86, R86, R86, R90 ;  /* 0x000000565656722b */ /* 0x008fe4000000005a */
[----:B--2---:R-:W-:Y:S01]  /*54b0*/  DFMA R88, R88, R88, R96 ;  /* 0x000000585858722b */ /* 0x004fe20000000060 */
[----:B------:R-:W0:Y:S04]  /*54c0*/  MUFU.RSQ64H R83, R85 ;  /* 0x0000005500537308 */ /* 0x000e280000001c00 */
[----:B------:R-:W-:-:S04]  /*54d0*/  IADD3 R82, PT, PT, R85, -0x3500000, RZ ;  /* 0xfcb0000055527810 */ /* 0x000fc80007ffe0ff */
[----:B------:R-:W-:Y:S02]  /*54e0*/  ISETP.GE.U32.AND P0, PT, R82, 0x7ca00000, PT ;  /* 0x7ca000005200780c */ /* 0x000fe40003f06070 */
[----:B0-----:R-:W-:-:S08]  /*54f0*/  DMUL R76, R82, R82 ;  /* 0x00000052524c7228 */ /* 0x001fd00000000000 */
[----:B------:R-:W-:-:S08]  /*5500*/  DFMA R76, R84, -R76, 1 ;  /* 0x3ff00000544c742b */ /* 0x000fd0000000084c */
[----:B------:R-:W-:Y:S02]  /*5510*/  DFMA R78, R76, R78, 0.5 ;  /* 0x3fe000004c4e742b */ /* 0x000fe4000000004e */
[----:B------:R-:W-:-:S08]  /*5520*/  DMUL R76, R82, R76 ;  /* 0x0000004c524c7228 */ /* 0x000fd00000000000 */
[----:B------:R-:W-:-:S08]  /*5530*/  DFMA R76, R78, R76, R82 ;  /* 0x0000004c4e4c722b */ /* 0x000fd00000000052 */
[----:B------:R-:W-:Y:S02]  /*5540*/  DMUL R78, R84, R76 ;  /* 0x0000004c544e7228 */ /* 0x000fe40000000000 */
[----:B------:R-:W-:Y:S01]  /*5550*/  VIADD R93, R77, 0xfff00000 ;  /* 0xfff000004d5d7836 */ /* 0x000fe20000000000 */
[----:B------:R-:W-:-:S05]  /*5560*/  MOV R92, R76 ;  /* 0x0000004c005c7202 */ /* 0x000fca0000000f00 */
[----:B------:R-:W-:-:S08]  /*5570*/  DFMA R94, R78, -R78, R84 ;  /* 0x8000004e4e5e722b */ /* 0x000fd00000000054 */
[----:B------:R-:W-:Y:S01]  /*5580*/  DFMA R90, R94, R92, R78 ;  /* 0x0000005c5e5a722b */ /* 0x000fe2000000004e */
[----:B------:R-:W-:Y:S10]  /*5590*/  @!P0 BRA `(.L_x_103) ;  /* 0x00000000002c8947 */ /* 0x000ff40003800000 */
[----:B------:R-:W-:Y:S01]  /*55a0*/  MOV R92, R94 ;  /* 0x0000005e005c7202 */ /* 0x000fe20000000f00 */
[----:B------:R-:W-:Y:S01]  /*55b0*/  IMAD.MOV.U32 R96, RZ, RZ, R76 ;  /* 0x000000ffff607224 */ /* 0x000fe200078e004c */
[----:B------:R-:W-:Y:S01]  /*55c0*/  MOV R75, R84 ;  /* 0x00000054004b7202 */ /* 0x000fe20000000f00 */
[----:B------:R-:W-:Y:S01]  /*55d0*/  IMAD.MOV.U32 R83, RZ, RZ, R85 ;  /* 0x000000ffff537224 */ /* 0x000fe200078e0055 */
[----:B------:R-:W-:Y:S01]  /*55e0*/  MOV R94, R78 ;  /* 0x0000004e005e7202 */ /* 0x000fe20000000f00 */
[----:B------:R-:W-:Y:S01]  /*55f0*/  IMAD.MOV.U32 R97, RZ, RZ, R95 ;  /* 0x000000ffff617224 */ /* 0x000fe200078e005f */
[----:B------:R-:W-:Y:S01]  /*5600*/  MOV R90, 0x5630 ;  /* 0x00005630005a7802 */ /* 0x000fe20000000f00 */
[----:B------:R-:W-:-:S07]  /*5610*/  IMAD.MOV.U32 R99, RZ, RZ, R79 ;  /* 0x000000ffff637224 */ /* 0x000fce00078e004f */
[----:B------:R-:W-:Y:S05]  /*5620*/  CALL.REL.NOINC `($__internal_0_$__cuda_sm20_dsqrt_rn_f64_mediumpath_v1) ;  /* 0x0000000400d07944 */ /* 0x000fea0003c00000 */
[----:B------:R-:W-:Y:S01]  /*5630*/  MOV R90, R92 ;  /* 0x0000005c005a7202 */ /* 0x000fe20000000f00 */
[----:B------:R-:W-:-:S07]  /*5640*/  IMAD.MOV.U32 R91, RZ, RZ, R93 ;  /* 0x000000ffff5b7224 */ /* 0x000fce00078e005d */
.L_x_103:
[----:B------:R-:W-:Y:S05]  /*5650*/  BSYNC.RECONVERGENT B0 ;  /* 0x0000000000007941 */ /* 0x000fea0003800200 */
.L_x_102:
[----:B------:R-:W0:Y:S01]  /*5660*/  MUFU.RSQ64H R83, R89 ;  /* 0x0000005900537308 */ /* 0x000e220000001c00 */
[----:B------:R-:W-:Y:S01]  /*5670*/  IADD3 R82, PT, PT, R89, -0x3500000, RZ ;  /* 0xfcb0000059527810 */ /* 0x000fe20007ffe0ff */
[----:B------:R-:W-:Y:S01]  /*5680*/  IMAD.MOV.U32 R78, RZ, RZ, 0x0 ;  /* 0x00000000ff4e7424 */ /* 0x000fe200078e00ff */
[----:B------:R-:W-:Y:S01]  /*5690*/  MOV R79, 0x3fd80000 ;  /* 0x3fd80000004f7802 */ /* 0x000fe20000000f00 */
[----:B------:R-:W-:Y:S01]  /*56a0*/  BSSY.RECONVERGENT B0, `(.L_x_104) ;  /* 0x0000018000007945 */ /* 0x000fe20003800200 */
[----:B------:R-:W-:Y:S02]  /*56b0*/  ISETP.GE.U32.AND P0, PT, R82, 0x7ca00000, PT ;  /* 0x7ca000005200780c */ /* 0x000fe40003f06070 */
[----:B0-----:R-:W-:-:S08]  /*56c0*/  DMUL R76, R82, R82 ;  /* 0x00000052524c7228 */ /* 0x001fd00000000000 */
[----:B------:R-:W-:-:S08]  /*56d0*/  DFMA R76, R88, -R76, 1 ;  /* 0x3ff00000584c742b */ /* 0x000fd0000000084c */
[----:B------:R-:W-:Y:S02]  /*56e0*/  DFMA R78, R76, R78, 0.5 ;  /* 0x3fe000004c4e742b */ /* 0x000fe4000000004e */
[----:B------:R-:W-:-:S08]  /*56f0*/  DMUL R76, R82, R76 ;  /* 0x0000004c524c7228 */ /* 0x000fd00000000000 */
[----:B------:R-:W-:Y:S02]  /*5700*/  DFMA R96, R78, R76, R82 ;  /* 0x0000004c4e60722b */ /* 0x000fe40000000052 */
[----:B------:R-:W-:-:S06]  /*5710*/  DMUL R76, R90, 0.125 ;  /* 0x3fc000005a4c7828 */ /* 0x000fcc0000000000 */
[----:B------:R-:W-:Y:S02]  /*5720*/  DMUL R84, R88, R96 ;  /* 0x0000006058547228 */ /* 0x000fe40000000000 */
[----:B------:R-:W-:Y:S01]  /*5730*/  VIADD R95, R97, 0xfff00000 ;  /* 0xfff00000615f7836 */ /* 0x000fe20000000000 */
[----:B------:R-:W-:-:S05]  /*5740*/  MOV R94, R96 ;  /* 0x00000060005e7202 */ /* 0x000fca0000000f00 */
[----:B------:R-:W-:-:S08]  /*5750*/  DFMA R92, R84, -R84, R88 ;  /* 0x80000054545c722b */ /* 0x000fd00000000058 */
[----:B------:R-:W-:Y:S01]  /*5760*/  DFMA R78, R92, R94, R84 ;  /* 0x0000005e5c4e722b */ /* 0x000fe20000000054 */
[----:B------:R-:W-:Y:S10]  /*5770*/  @!P0 BRA `(.L_x_105) ;  /* 0x0000000000288947 */ /* 0x000ff40003800000 */
[----:B------:R-:W-:Y:S01]  /*5780*/  IMAD.MOV.U32 R97, RZ, RZ, R93 ;  /* 0x000000ffff617224 */ /* 0x000fe200078e005d */
[----:B------:R-:W-:Y:S01]  /*5790*/  MOV R83, R89 ;  /* 0x0000005900537202 */ /* 0x000fe20000000f00 */
[----:B------:R-:W-:Y:S01]  /*57a0*/  IMAD.MOV.U32 R75, RZ, RZ, R88 ;  /* 0x000000ffff4b7224 */ /* 0x000fe200078e0058 */
[----:B------:R-:W-:Y:S01]  /*57b0*/  MOV R94, R84 ;  /* 0x00000054005e7202 */ /* 0x000fe20000000f00 */
[----:B------:R-:W-:Y:S01]  /*57c0*/  IMAD.MOV.U32 R99, RZ, RZ, R85 ;  /* 0x000000ffff637224 */ /* 0x000fe200078e0055 */
[----:B------:R-:W-:Y:S02]  /*57d0*/  MOV R93, R95 ;  /* 0x0000005f005d7202 */ /* 0x000fe40000000f00 */
[----:B------:R-:W-:-:S07]  /*57e0*/  MOV R90, 0x5800 ;  /* 0x00005800005a7802 */ /* 0x000fce0000000f00 */
[----:B------:R-:W-:Y:S05]  /*57f0*/  CALL.REL.NOINC `($__internal_0_$__cuda_sm20_dsqrt_rn_f64_mediumpath_v1) ;  /* 0x00000004005c7944 */ /* 0x000fea0003c00000 */
[----:B------:R-:W-:Y:S01]  /*5800*/  IMAD.MOV.U32 R78, RZ, RZ, R92 ;  /* 0x000000ffff4e7224 */ /* 0x000fe200078e005c */
[----:B------:R-:W-:-:S07]  /*5810*/  MOV R79, R93 ;  /* 0x0000005d004f7202 */ /* 0x000fce0000000f00 */
.L_x_105:
[----:B------:R-:W-:Y:S05]  /*5820*/  BSYNC.RECONVERGENT B0 ;  /* 0x0000000000007941 */ /* 0x000fea0003800200 */
.L_x_104:
[----:B------:R-:W0:Y:S01]  /*5830*/  MUFU.RSQ64H R83, R87 ;  /* 0x0000005700537308 */ /* 0x000e220000001c00 */
[----:B------:R-:W-:Y:S01]  /*5840*/  VIADD R82, R87, 0xfcb00000 ;  /* 0xfcb0000057527836 */ /* 0x000fe20000000000 */
[----:B------:R-:W-:Y:S01]  /*5850*/  MOV R88, 0x0 ;  /* 0x0000000000587802 */ /* 0x000fe20000000f00 */
[----:B------:R-:W-:Y:S01]  /*5860*/  IMAD.MOV.U32 R89, RZ, RZ, 0x3fd80000 ;  /* 0x3fd80000ff597424 */ /* 0x000fe200078e00ff */
[----:B------:R-:W-:Y:S01]  /*5870*/  BSSY.RECONVERGENT B0, `(.L_x_106) ;  /* 0x0000018000007945 */ /* 0x000fe20003800200 */
[----:B------:R-:W-:Y:S01]  /*5880*/  DMUL R78, R78, 0.125 ;  /* 0x3fc000004e4e7828 */ /* 0x000fe20000000000 */
[----:B------:R-:W-:Y:S01]  /*5890*/  ISETP.GE.U32.AND P0, PT, R82, 0x7ca00000, PT ;  /* 0x7ca000005200780c */ /* 0x000fe20003f06070 */
[----:B0-----:R-:W-:-:S08]  /*58a0*/  DMUL R84, R82, R82 ;  /* 0x0000005252547228 */ /* 0x001fd00000000000 */
[----:B------:R-:W-:-:S08]  /*58b0*/  DFMA R84, R86, -R84, 1 ;  /* 0x3ff000005654742b */ /* 0x000fd00000000854 */
[----:B------:R-:W-:Y:S02]  /*58c0*/  DFMA R88, R84, R88, 0.5 ;  /* 0x3fe000005458742b */ /* 0x000fe40000000058 */
[----:B------:R-:W-:-:S08]  /*58d0*/  DMUL R84, R82, R84 ;  /* 0x0000005452547228 */ /* 0x000fd00000000000 */
[----:B------:R-:W-:-:S08]  /*58e0*/  DFMA R94, R88, R84, R82 ;  /* 0x00000054585e722b */ /* 0x000fd00000000052 */
[----:B------:R-:W-:Y:S02]  /*58f0*/  DMUL R84, R86, R94 ;  /* 0x0000005e56547228 */ /* 0x000fe40000000000 */
[----:B------:R-:W-:Y:S01]  /*5900*/  IADD3 R91, PT, PT, R95, -0x100000, RZ ;  /* 0xfff000005f5b7810 */ /* 0x000fe20007ffe0ff */
[----:B------:R-:W-:-:S05]  /*5910*/  IMAD.MOV.U32 R90, RZ, RZ, R94 ;  /* 0x000000ffff5a7224 */ /* 0x000fca00078e005e */
        /* <DEDUP_REMOVED lines=9> */
[----:B------:R-:W-:Y:S01]  /*59b0*/  MOV R99, R85 ;  /* 0x0000005500637202 */ /* 0x000fe20000000f00 */
[----:B------:R-:W-:Y:S01]  /*59c0*/  IMAD.MOV.U32 R93, RZ, RZ, R91 ;  /* 0x000000ffff5d7224 */ /* 0x000fe200078e005b */
[----:B------:R-:W-:-:S07]  /*59d0*/  MOV R90, 0x59f0 ;  /* 0x000059f0005a7802 */ /* 0x000fce0000000f00 */
[----:B------:R-:W-:Y:S05]  /*59e0*/  CALL.REL.NOINC `($__internal_0_$__cuda_sm20_dsqrt_rn_f64_mediumpath_v1) ;  /* 0x0000000000e07944 */ /* 0x000fea0003c00000 */
.L_x_107:
[----:B------:R-:W-:Y:S05]  /*59f0*/  BSYNC.RECONVERGENT B0 ;  /* 0x0000000000007941 */ /* 0x000fea0003800200 */
.L_x_106:
[----:B------:R-:W-:Y:S01]  /*5a00*/  DSETP.GT.AND P0, PT, R76, 255, PT ;  /* 0x406fe0004c00742a */ /* 0x000fe20003f04000 */
[C---:B------:R-:W-:Y:S01]  /*5a10*/  IADD3 R86, PT, PT, R0.reuse, -0x1, RZ ;  /* 0xffffffff00567810 */ /* 0x040fe20007ffe0ff */
[----:B------:R-:W-:Y:S01]  /*5a20*/  DMUL R92, R92, 0.125 ;  /* 0x3fc000005c5c7828 */ /* 0x000fe20000000000 */
[----:B------:R-:W-:Y:S01]  /*5a30*/  VIADD R87, R0, 0xfffffffe ;  /* 0xfffffffe00577836 */ /* 0x000fe20000000000 */
[----:B------:R-:W0:Y:S01]  /*5a40*/  LDC R88, c[0x0][0x398] ;  /* 0x0000e600ff587b82 */ /* 0x000e220000000800 */
[----:B------:R-:W-:Y:S02]  /*5a50*/  IADD3 R3, PT, PT, R3, 0x100, RZ ;  /* 0x0000010003037810 */ /* 0x000fe40007ffe0ff */
[----:B------:R-:W-:Y:S02]  /*5a60*/  FSEL R76, R76, RZ, !P0 ;  /* 0x000000ff4c4c7208 */ /* 0x000fe40004000000 */
[----:B------:R-:W-:Y:S01]  /*5a70*/  FSEL R77, R77, 3.748046875, !P0 ;  /* 0x406fe0004d4d7808 */ /* 0x000fe20004000000 */
[----:B------:R-:W-:-:S03]  /*5a80*/  DSETP.GT.AND P0, PT, R78, 255, PT ;  /* 0x406fe0004e00742a */ /* 0x000fc60003f04000 */
[----:B------:R1:W2:Y:S03]  /*5a90*/  F2I.U32.F64.TRUNC R75, R76 ;  /* 0x0000004c004b7311 */ /* 0x0002a6000030d000 */
[----:B------:R-:W-:Y:S02]  /*5aa0*/  FSEL R78, R78, RZ, !P0 ;  /* 0x000000ff4e4e7208 */ /* 0x000fe40004000000 */
[----:B------:R-:W-:Y:S01]  /*5ab0*/  FSEL R79, R79, 3.748046875, !P0 ;  /* 0x406fe0004f4f7808 */ /* 0x000fe20004000000 */
[----:B------:R-:W-:-:S05]  /*5ac0*/  DSETP.GT.AND P0, PT, R92, 255, PT ;  /* 0x406fe0005c00742a */ /* 0x000fca0003f04000 */
[----:B------:R-:W3:Y:S01]  /*5ad0*/  F2I.U32.F64.TRUNC R79, R78 ;  /* 0x0000004e004f7311 */ /* 0x000ee2000030d000 */
[----:B------:R-:W-:Y:S02]  /*5ae0*/  FSEL R83, R93, 3.748046875, !P0 ;  /* 0x406fe0005d537808 */ /* 0x000fe40004000000 */
[----:B------:R-:W-:Y:S02]  /*5af0*/  FSEL R82, R92, RZ, !P0 ;  /* 0x000000ff5c527208 */ /* 0x000fe40004000000 */
[----:B------:R-:W-:Y:S02]  /*5b00*/  IADD3 R84, P0, PT, R0, UR10, RZ ;  /* 0x0000000a00547c10 */ /* 0x000fe4000ff1e0ff */
[----:B0-----:R-:W-:Y:S01]  /*5b10*/  LOP3.LUT R89, R88, 0xffff, RZ, 0xc0, !PT ;  /* 0x0000ffff58597812 */ /* 0x001fe200078ec0ff */
[----:B------:R-:W0:Y:S01]  /*5b20*/  F2I.U32.F64.TRUNC R83, R82 ;  /* 0x0000005200537311 */ /* 0x000e22000030d000 */
[----:B------:R-:W-:Y:S02]  /*5b30*/  IADD3.X R85, PT, PT, RZ, UR11, RZ, P0, !PT ;  /* 0x0000000bff557c10 */ /* 0x000fe400087fe4ff */
[----:B-1----:R-:W-:Y:S01]  /*5b40*/  IADD3 R76, P0, PT, R86, UR10, RZ ;  /* 0x0000000a564c7c10 */ /* 0x002fe2000ff1e0ff */
[----:B------:R-:W-:Y:S01]  /*5b50*/  IMAD R13, R89, 0x100, R13 ;  /* 0x00000100590d7824 */ /* 0x000fe200078e020d */
[----:B------:R-:W-:Y:S01]  /*5b60*/  IADD3 R86, P1, PT, R87, UR10, RZ ;  /* 0x0000000a57567c10 */ /* 0x000fe2000ff3e0ff */
[----:B--2---:R1:W-:Y:S01]  /*5b70*/  STG.E.U8 desc[UR6][R84.64], R75 ;  /* 0x0000004b54007986 */ /* 0x0043e2000c101106 */
[----:B------:R-:W-:Y:S01]  /*5b80*/  LEA R8, R89, R8, 0x8 ;  /* 0x0000000859087211 */ /* 0x000fe200078e40ff */
[----:B------:R-:W-:Y:S01]  /*5b90*/  IMAD.X R77, RZ, RZ, UR11, P0 ;  /* 0x0000000bff4d7e24 */ /* 0x000fe200080e06ff */
[----:B------:R-:W-:Y:S01]  /*5ba0*/  ISETP.GE.U32.AND P0, PT, R3, UR12, PT ;  /* 0x0000000c03007c0c */ /* 0x000fe2000bf06070 */
[----:B------:R-:W-:Y:S01]  /*5bb0*/  IMAD.X R87, RZ, RZ, UR11, P1 ;  /* 0x0000000bff577e24 */ /* 0x000fe200088e06ff */
[C---:B------:R-:W-:Y:S01]  /*5bc0*/  LEA R4, R89.reuse, R4, 0x8 ;  /* 0x0000000459047211 */ /* 0x040fe200078e40ff */
[C---:B------:R-:W-:Y:S01]  /*5bd0*/  IMAD R19, R89.reuse, 0x100, R19 ;  /* 0x0000010059137824 */ /* 0x040fe200078e0213 */
[----:B---3--:R1:W-:Y:S01]  /*5be0*/  STG.E.U8 desc[UR6][R76.64], R79 ;  /* 0x0000004f4c007986 */ /* 0x0083e2000c101106 */
[C---:B------:R-:W-:Y:S01]  /*5bf0*/  LEA R70, R89.reuse, R70, 0x8 ;  /* 0x0000004659467211 */ /* 0x040fe200078e40ff */
[C---:B------:R-:W-:Y:S01]  /*5c00*/  IMAD R12, R89.reuse, 0x100, R12 ;  /* 0x00000100590c7824 */ /* 0x040fe200078e020c */
[C---:B------:R-:W-:Y:S01]  /*5c10*/  LEA R18, R89.reuse, R18, 0x8 ;  /* 0x0000001259127211 */ /* 0x040fe200078e40ff */
[----:B0-----:R1:W-:Y:S01]  /*5c20*/  STG.E.U8 desc[UR6][R86.64], R83 ;  /* 0x0000005356007986 */ /* 0x0013e2000c101106 */
[C---:B------:R-:W-:Y:S01]  /*5c30*/  IMAD R7, R89.reuse, 0x100, R7 ;  /* 0x0000010059077824 */ /* 0x040fe200078e0207 */
[C---:B------:R-:W-:Y:S01]  /*5c40*/  LEA R73, R89.reuse, R73, 0x8 ;  /* 0x0000004959497211 */ /* 0x040fe200078e40ff */
        /* <DEDUP_REMOVED lines=15> */
[----:B------:R-:W-:Y:S01]  /*5d40*/  LEA R11, R89, R11, 0x8 ;  /* 0x0000000b590b7211 */ /* 0x000fe200078e40ff */
[----:B-1----:R-:W-:Y:S06]  /*5d50*/  @!P0 BRA `(.L_x_108) ;  /* 0xffffffa800588947 */ /* 0x002fec000383ffff */
[----:B------:R-:W-:Y:S05]  /*5d60*/  EXIT ;  /* 0x000000000000794d */ /* 0x000fea0003800000 */
        .weak           $__internal_0_$__cuda_sm20_dsqrt_rn_f64_mediumpath_v1
        .type           $__internal_0_$__cuda_sm20_dsqrt_rn_f64_mediumpath_v1,@function
        .size           $__internal_0_$__cuda_sm20_dsqrt_rn_f64_mediumpath_v1,(.L_x_114 - $__internal_0_$__cuda_sm20_dsqrt_rn_f64_mediumpath_v1)
$__internal_0_$__cuda_sm20_dsqrt_rn_f64_mediumpath_v1:
[----:B------:R-:W-:Y:S01]  /*5d70*/  ISETP.GE.U32.AND P0, PT, R82, -0x3400000, PT ;  /* 0xfcc000005200780c */ /* 0x000fe20003f06070 */
[----:B------:R-:W-:Y:S01]  /*5d80*/  BSSY.RECONVERGENT B1, `(.L_x_109) ;  /* 0x0000028000017945 */ /* 0x000fe20003800200 */
[----:B------:R-:W-:Y:S01]  /*5d90*/  MOV R84, R92 ;  /* 0x0000005c00547202 */ /* 0x000fe20000000f00 */
[----:B------:R-:W-:Y:S01]  /*5da0*/  IMAD.MOV.U32 R82, RZ, RZ, R75 ;  /* 0x000000ffff527224 */ /* 0x000fe200078e004b */
[----:B------:R-:W-:Y:S01]  /*5db0*/  MOV R92, R96 ;  /* 0x00000060005c7202 */ /* 0x000fe20000000f00 */
[----:B------:R-:W-:Y:S02]  /*5dc0*/  IMAD.MOV.U32 R85, RZ, RZ, R97 ;  /* 0x000000ffff557224 */ /* 0x000fe400078e0061 */
[----:B------:R-:W-:-:S06]  /*5dd0*/  IMAD.MOV.U32 R95, RZ, RZ, R99 ;  /* 0x000000ffff5f7224 */ /* 0x000fcc00078e0063 */
[----:B------:R-:W-:Y:S05]  /*5de0*/  @!P0 BRA `(.L_x_110) ;  /* 0x0000000000208947 */ /* 0x000fea0003800000 */
[----:B------:R-:W-:-:S10]  /*5df0*/  DFMA.RM R84, R84, R92, R94 ;  /* 0x0000005c5454722b */ /* 0x000fd4000000405e */
[----:B------:R-:W-:-:S04]  /*5e00*/  IADD3 R92, P0, PT, R84, 0x1, RZ ;  /* 0x00000001545c7810 */ /* 0x000fc80007f1e0ff */
[----:B------:R-:W-:-:S06]  /*5e10*/  IADD3.X R93, PT, PT, RZ, R85, RZ, P0, !PT ;  /* 0x00000055ff5d7210 */ /* 0x000fcc00007fe4ff */
[----:B------:R-:W-:-:S08]  /*5e20*/  DFMA.RP R82, -R84, R92, R82 ;  /* 0x0000005c5452722b */ /* 0x000fd00000008152 */
[----:B------:R-:W-:-:S06]  /*5e30*/  DSETP.GT.AND P0, PT, R82, RZ, PT ;  /* 0x000000ff5200722a */ /* 0x000fcc0003f04000 */
[----:B------:R-:W-:Y:S02]  /*5e40*/  FSEL R84, R92, R84, P0 ;  /* 0x000000545c547208 */ /* 0x000fe40000000000 */
[----:B------:R-:W-:Y:S01]  /*5e50*/  FSEL R85, R93, R85, P0 ;  /* 0x000000555d557208 */ /* 0x000fe20000000000 */
[----:B------:R-:W-:Y:S06]  /*5e60*/  BRA `(.L_x_111) ;  /* 0x0000000000647947 */ /* 0x000fec0003800000 */
.L_x_110:
[----:B------:R-:W-:-:S14]  /*5e70*/  DSETP.NE.AND P0, PT, R82, RZ, PT ;  /* 0x000000ff5200722a */ /* 0x000fdc0003f05000 */
[----:B------:R-:W-:Y:S05]  /*5e80*/  @!P0 BRA `(.L_x_112) ;  /* 0x0000000000588947 */ /* 0x000fea0003800000 */
[----:B------:R-:W-:-:S13]  /*5e90*/  ISETP.GE.AND P0, PT, R83, RZ, PT ;  /* 0x000000ff5300720c */ /* 0x000fda0003f06270 */
[----:B------:R-:W-:Y:S01]  /*5ea0*/  @!P0 IMAD.MOV.U32 R84, RZ, RZ, 0x0 ;  /* 0x00000000ff548424 */ /* 0x000fe200078e00ff */
[----:B------:R-:W-:Y:S01]  /*5eb0*/  @!P0 MOV R85, 0xfff80000 ;  /* 0xfff8000000558802 */ /* 0x000fe20000000f00 */
[----:B------:R-:W-:Y:S06]  /*5ec0*/  @!P0 BRA `(.L_x_111) ;  /* 0x00000000004c8947 */ /* 0x000fec0003800000 */
[----:B------:R-:W-:-:S13]  /*5ed0*/  ISETP.GT.AND P0, PT, R83, 0x7fefffff, PT ;  /* 0x7fefffff5300780c */ /* 0x000fda0003f04270 */
[----:B------:R-:W-:Y:S05]  /*5ee0*/  @P0 BRA `(.L_x_112) ;  /* 0x0000000000400947 */ /* 0x000fea0003800000 */
[----:B------:R-:W-:Y:S01]  /*5ef0*/  DMUL R82, R82, 8.11296384146066816958e+31 ;  /* 0x4690000052527828 */ /* 0x000fe20000000000 */
[----:B------:R-:W-:Y:S01]  /*5f00*/  IMAD.MOV.U32 R84, RZ, RZ, RZ ;  /* 0x000000ffff547224 */ /* 0x000fe200078e00ff */
[----:B------:R-:W-:Y:S01]  /*5f10*/  MOV R94, 0x0 ;  /* 0x00000000005e7802 */ /* 0x000fe20000000f00 */
[----:B------:R-:W-:-:S03]  /*5f20*/  IMAD.MOV.U32 R95, RZ, RZ, 0x3fd80000 ;  /* 0x3fd80000ff5f7424 */ /* 0x000fc600078e00ff */
[----:B------:R-:W0:Y:S02]  /*5f30*/  MUFU.RSQ64H R85, R83 ;  /* 0x0000005300557308 */ /* 0x000e240000001c00 */
[----:B0-----:R-:W-:-:S08]  /*5f40*/  DMUL R92, R84, R84 ;  /* 0x00000054545c7228 */ /* 0x001fd00000000000 */
[----:B------:R-:W-:-:S08]  /*5f50*/  DFMA R92, R82, -R92, 1 ;  /* 0x3ff00000525c742b */ /* 0x000fd0000000085c */
[----:B------:R-:W-:Y:S02]  /*5f60*/  DFMA R94, R92, R94, 0.5 ;  /* 0x3fe000005c5e742b */ /* 0x000fe4000000005e */
[----:B------:R-:W-:-:S08]  /*5f70*/  DMUL R92, R84, R92 ;  /* 0x0000005c545c7228 */ /* 0x000fd00000000000 */
[----:B------:R-:W-:-:S08]  /*5f80*/  DFMA R92, R94, R92, R84 ;  /* 0x0000005c5e5c722b */ /* 0x000fd00000000054 */
[----:B------:R-:W-:Y:S02]  /*5f90*/  DMUL R84, R82, R92 ;  /* 0x0000005c52547228 */ /* 0x000fe40000000000 */
[----:B------:R-:W-:-:S06]  /*5fa0*/  IADD3 R93, PT, PT, R93, -0x100000, RZ ;  /* 0xfff000005d5d7810 */ /* 0x000fcc0007ffe0ff */
[----:B------:R-:W-:-:S08]  /*5fb0*/  DFMA R94, R84, -R84, R82 ;  /* 0x80000054545e722b */ /* 0x000fd00000000052 */
[----:B------:R-:W-:-:S10]  /*5fc0*/  DFMA R84, R92, R94, R84 ;  /* 0x0000005e5c54722b */ /* 0x000fd40000000054 */
[----:B------:R-:W-:Y:S01]  /*5fd0*/  VIADD R85, R85, 0xfcb00000 ;  /* 0xfcb0000055557836 */ /* 0x000fe20000000000 */
[----:B------:R-:W-:Y:S06]  /*5fe0*/  BRA `(.L_x_111) ;  /* 0x0000000000047947 */ /* 0x000fec0003800000 */
.L_x_112:
[----:B------:R-:W-:-:S11]  /*5ff0*/  DADD R84, R82, R82 ;  /* 0x0000000052547229 */ /* 0x000fd60000000052 */
.L_x_111:
[----:B------:R-:W-:Y:S05]  /*6000*/  BSYNC.RECONVERGENT B1 ;  /* 0x0000000000017941 */ /* 0x000fea0003800200 */
.L_x_109:
[----:B------:R-:W-:Y:S01]  /*6010*/  HFMA2 R91, -RZ, RZ, 0, 0 ;  /* 0x00000000ff5b7431 */ /* 0x000fe200000001ff */
[----:B------:R-:W-:Y:S01]  /*6020*/  MOV R92, R84 ;  /* 0x00000054005c7202 */ /* 0x000fe20000000f00 */
[----:B------:R-:W-:Y:S02]  /*6030*/  IMAD.MOV.U32 R93, RZ, RZ, R85 ;  /* 0x000000ffff5d7224 */ /* 0x000fe400078e0055 */
[----:B------:R-:W-:Y:S05]  /*6040*/  RET.REL.NODEC R90 `(_Z5sobelPhS_jjtPi) ;  /* 0xffffff9c5aec7950 */ /* 0x000fea0003c3ffff */
.L_x_113:
[----:B------:R-:W-:-:S00]  /*6050*/  BRA `(.L_x_113) ;  /* 0xfffffffc00fc7947 */ /* 0x000fc0000383ffff */
[----:B------:R-:W-:-:S00]  /*6060*/  NOP ;  /* 0x0000000000007918 */ /* 0x000fc00000000000 */
        /* <DEDUP_REMOVED lines=9> */
.L_x_114:


//--------------------- .nv.shared._Z5sobelPhS_jjtPi --------------------------
	.section	.nv.shared._Z5sobelPhS_jjtPi,"aw",@nobits
	.sectionflags	@""
	.align	4
.nv.shared._Z5sobelPhS_jjtPi:
	.zero		1224


//--------------------- .nv.shared.reserved.0     --------------------------
	.section	.nv.shared.reserved.0,"aw",@nobits
	.weak		__nv_reservedSMEM_offset_0_alias
	.size		__nv_reservedSMEM_offset_0_alias, 0, 64
	.other		__nv_reservedSMEM_offset_0_alias,@"STO_CUDA_RESERVED_SHARED STV_DEFAULT"
__nv_reservedSMEM_offset_0_alias:
	.zero		0
	.zero		64


//--------------------- .nv.constant0._Z5sobelPhS_jjtPi --------------------------
	.section	.nv.constant0._Z5sobelPhS_jjtPi,"a",@progbits
	.sectionflags	@""
	.align	4
.nv.constant0._Z5sobelPhS_jjtPi:
	.zero		936


//--------------------- SYMBOLS --------------------------

	.type		.nv.reservedSmem.offset0,@object
	.size		.nv.reservedSmem.offset0,0x4
	.type		.nv.reservedSmem.cap,@object
	.size		.nv.reservedSmem.cap,0x4
